def attn_fwd(
    Q,
    K,
    V,
    Out,
    Lse,
    sm_scale,
    stride_qz,
    stride_qh,
    stride_qm,
    stride_qk,
    stride_kz,
    stride_kh,
    stride_kn,
    stride_kk,
    stride_vz,
    stride_vh,
    stride_vn,
    stride_vk,
    stride_oz,
    stride_oh,
    stride_om,
    stride_ok,
    seqlen_q,
    seqlen_k,
    BLOCK_M: tl.constexpr,
    BLOCK_N: tl.constexpr,
    HEAD_DIM: tl.constexpr,
    CAUSAL: tl.constexpr,
):
    start_m = tl.program_id(0)
    off_hz = tl.program_id(1)
    q_off = off_hz * stride_qh
    k_off = off_hz * stride_kh
    v_off = off_hz * stride_vh
    offs_m = start_m * BLOCK_M + tl.arange(0, BLOCK_M)
    offs_d = tl.arange(0, HEAD_DIM)
    offs_n = tl.arange(0, BLOCK_N)
    q_ptrs = Q + q_off + offs_m[:, None] * stride_qm + offs_d[None, :] * stride_qk
    k_ptrs = K + k_off + offs_d[:, None] * stride_kk + offs_n[None, :] * stride_kn
    v_ptrs = V + v_off + offs_n[:, None] * stride_vn + offs_d[None, :] * stride_vk
    m_i = tl.full([BLOCK_M], float("-inf"), dtype=tl.float32)
    l_i = tl.zeros([BLOCK_M], dtype=tl.float32) + 1.0
    acc = tl.zeros([BLOCK_M, HEAD_DIM], dtype=tl.float32)
    q = tl.load(q_ptrs)
    acc, l_i, m_i = _attn_fwd_inner(
        acc,
        l_i,
        m_i,
        q,
        k_ptrs,
        v_ptrs,
        sm_scale,
        stride_kn,
        stride_vn,
        start_m,
        seqlen_k,
        BLOCK_M,
        BLOCK_N,
        HEAD_DIM,
        CAUSAL,
    )
    acc = acc / l_i[:, None]
    lse = m_i + tl.math.log2(l_i) / 1.4426950408889634
    o_ptrs = (
        Out
        + off_hz * stride_oh
        + offs_m[:, None] * stride_om
        + offs_d[None, :] * stride_ok
    )
    tl.store(o_ptrs, acc.to(Out.dtype.element_ty))
    tl.store(Lse + off_hz * seqlen_q + offs_m, lse)

# config = {"BLOCK_M": 32, "BLOCK_N": 64, "HEAD_DIM": 64, "arch": "sm_100", "causal": true, "dtype": "fp16", "num_stages": 3, "num_warps": 4}
# arch = sm_100


// ===== COMPILED SASS (sm_100a) =====

	.target	sm_100a

	.elftype	@"ET_EXEC"


//--------------------- .note.nv.tkinfo           --------------------------
	.section	.note.nv.tkinfo,"",@"SHT_NOTE"
	.sectionflags	@"SHF_NOTE_NV_TKINFO"
	.tkinfo
        /*0018*/ 	.word	0x00000081
        /*0030*/ 	.string	""
        /*0030*/ 	.string	"ptxas-blackwell"
        /*0030*/ 	.string	"Cuda compilation tools, release 12.9, V12.9.86"
        /*0030*/ 	.string	"Build cuda_12.9.r12.9/compiler.36037853_0"
        /*0030*/ 	.string	"-v  -suppress-debug-info  -lineinfo  -arch sm_100a "



//--------------------- .note.nv.cuver            --------------------------
	.section	.note.nv.cuver,"",@"SHT_NOTE"
	.sectionflags	@"SHF_NOTE_NV_CUVER"
        /*0018*/ 	.short	0x0001
        /*001a*/ 	.short	0x0064
        /*001c*/ 	.short	0x0001
        /*001e*/ 	.short	0x0000
        /*0020*/ 	.short	0x0001
        /*0022*/ 	.short	0x0000


//--------------------- .nv.info                  --------------------------
	.section	.nv.info,"",@"SHT_CUDA_INFO"
	.align	4


	//----- nvinfo : EIATTR_REGCOUNT
	.align		4
        /*0000*/ 	.byte	0x04, 0x2f
        /*0002*/ 	.short	(.L_2 - .L_1)
	.align		4
.L_1:
        /*0004*/ 	.word	index@(attn_fwd)
        /*0008*/ 	.word	0x000000ff


	//----- nvinfo : EIATTR_FRAME_SIZE
	.align		4
.L_2:
        /*000c*/ 	.byte	0x04, 0x11
        /*000e*/ 	.short	(.L_4 - .L_3)
	.align		4
.L_3:
        /*0010*/ 	.word	index@(attn_fwd)
        /*0014*/ 	.word	0x00000000


	//----- nvinfo : EIATTR_MIN_STACK_SIZE
	.align		4
.L_4:
        /*0018*/ 	.byte	0x04, 0x12
        /*001a*/ 	.short	(.L_6 - .L_5)
	.align		4
.L_5:
        /*001c*/ 	.word	index@(attn_fwd)
        /*0020*/ 	.word	0x00000000
.L_6:


//--------------------- .nv.info.attn_fwd         --------------------------
	.section	.nv.info.attn_fwd,"",@"SHT_CUDA_INFO"
	.sectionflags	@""
	.align	4


	//----- nvinfo : EIATTR_CUDA_API_VERSION
	.align		4
        /*0000*/ 	.byte	0x04, 0x37
        /*0002*/ 	.short	(.L_8 - .L_7)
.L_7:
        /*0004*/ 	.word	0x00000081


	//----- nvinfo : EIATTR_KPARAM_INFO
	.align		4
.L_8:
        /*0008*/ 	.byte	0x04, 0x17
        /*000a*/ 	.short	(.L_10 - .L_9)
.L_9:
        /*000c*/ 	.word	0x00000000
        /*0010*/ 	.short	0x0019
        /*0012*/ 	.short	0x0080
        /*0014*/ 	.byte	0x00, 0xf4, 0x21, 0x00


	//----- nvinfo : EIATTR_KPARAM_INFO
	.align		4
.L_10:
        /*0018*/ 	.byte	0x04, 0x17
        /*001a*/ 	.short	(.L_12 - .L_11)
.L_11:
        /*001c*/ 	.word	0x00000000
        /*0020*/ 	.short	0x0018
        /*0022*/ 	.short	0x0078
        /*0024*/ 	.byte	0x00, 0xf4, 0x21, 0x00


	//----- nvinfo : EIATTR_KPARAM_INFO
	.align		4
.L_12:
        /*0028*/ 	.byte	0x04, 0x17
        /*002a*/ 	.short	(.L_14 - .L_13)
.L_13:
        /*002c*/ 	.word	0x00000000
        /*0030*/ 	.short	0x0017
        /*0032*/ 	.short	0x0070
        /*0034*/ 	.byte	0x00, 0xf0, 0x11, 0x00


	//----- nvinfo : EIATTR_KPARAM_INFO
	.align		4
.L_14:
        /*0038*/ 	.byte	0x04, 0x17
        /*003a*/ 	.short	(.L_16 - .L_15)
.L_15:
        /*003c*/ 	.word	0x00000000
        /*0040*/ 	.short	0x0016
        /*0042*/ 	.short	0x006c
        /*0044*/ 	.byte	0x00, 0xf0, 0x11, 0x00


	//----- nvinfo : EIATTR_KPARAM_INFO
	.align		4
.L_16:
        /*0048*/ 	.byte	0x04, 0x17
        /*004a*/ 	.short	(.L_18 - .L_17)
.L_17:
        /*004c*/ 	.word	0x00000000
        /*0050*/ 	.short	0x0015
        /*0052*/ 	.short	0x0068
        /*0054*/ 	.byte	0x00, 0xf0, 0x11, 0x00


	//----- nvinfo : EIATTR_KPARAM_INFO
	.align		4
.L_18:
        /*0058*/ 	.byte	0x04, 0x17
        /*005a*/ 	.short	(.L_20 - .L_19)
.L_19:
        /*005c*/ 	.word	0x00000000
        /*0060*/ 	.short	0x0014
        /*0062*/ 	.short	0x0064
        /*0064*/ 	.byte	0x00, 0xf0, 0x11, 0x00


	//----- nvinfo : EIATTR_KPARAM_INFO
	.align		4
.L_20:
        /*0068*/ 	.byte	0x04, 0x17
        /*006a*/ 	.short	(.L_22 - .L_21)
.L_21:
        /*006c*/ 	.word	0x00000000
        /*0070*/ 	.short	0x0013
        /*0072*/ 	.short	0x0060
        /*0074*/ 	.byte	0x00, 0xf0, 0x11, 0x00


	//----- nvinfo : EIATTR_KPARAM_INFO
	.align		4
.L_22:
        /*0078*/ 	.byte	0x04, 0x17
        /*007a*/ 	.short	(.L_24 - .L_23)
.L_23:
        /*007c*/ 	.word	0x00000000
        /*0080*/ 	.short	0x0012
        /*0082*/ 	.short	0x005c
        /*0084*/ 	.byte	0x00, 0xf0, 0x11, 0x00


	//----- nvinfo : EIATTR_KPARAM_INFO
	.align		4
.L_24:
        /*0088*/ 	.byte	0x04, 0x17
        /*008a*/ 	.short	(.L_26 - .L_25)
.L_25:
        /*008c*/ 	.word	0x00000000
        /*0090*/ 	.short	0x0011
        /*0092*/ 	.short	0x0058
        /*0094*/ 	.byte	0x00, 0xf0, 0x11, 0x00


	//----- nvinfo : EIATTR_KPARAM_INFO
	.align		4
.L_26:
        /*0098*/ 	.byte	0x04, 0x17
        /*009a*/ 	.short	(.L_28 - .L_27)
.L_27:
        /*009c*/ 	.word	0x00000000
        /*00a0*/ 	.short	0x0010
        /*00a2*/ 	.short	0x0054
        /*00a4*/ 	.byte	0x00, 0xf0, 0x11, 0x00


	//----- nvinfo : EIATTR_KPARAM_INFO
	.align		4
.L_28:
        /*00a8*/ 	.byte	0x04, 0x17
        /*00aa*/ 	.short	(.L_30 - .L_29)
.L_29:
        /*00ac*/ 	.word	0x00000000
        /*00b0*/ 	.short	0x000f
        /*00b2*/ 	.short	0x0050
        /*00b4*/ 	.byte	0x00, 0xf0, 0x11, 0x00


	//----- nvinfo : EIATTR_KPARAM_INFO
	.align		4
.L_30:
        /*00b8*/ 	.byte	0x04, 0x17
        /*00ba*/ 	.short	(.L_32 - .L_31)
.L_31:
        /*00bc*/ 	.word	0x00000000
        /*00c0*/ 	.short	0x000e
        /*00c2*/ 	.short	0x004c
        /*00c4*/ 	.byte	0x00, 0xf0, 0x11, 0x00


	//----- nvinfo : EIATTR_KPARAM_INFO
	.align		4
.L_32:
        /*00c8*/ 	.byte	0x04, 0x17
        /*00ca*/ 	.short	(.L_34 - .L_33)
.L_33:
        /*00cc*/ 	.word	0x00000000
        /*00d0*/ 	.short	0x000d
        /*00d2*/ 	.short	0x0048
        /*00d4*/ 	.byte	0x00, 0xf0, 0x11, 0x00


	//----- nvinfo : EIATTR_KPARAM_INFO
	.align		4
.L_34:
        /*00d8*/ 	.byte	0x04, 0x17
        /*00da*/ 	.short	(.L_36 - .L_35)
.L_35:
        /*00dc*/ 	.word	0x00000000
        /*00e0*/ 	.short	0x000c
        /*00e2*/ 	.short	0x0044
        /*00e4*/ 	.byte	0x00, 0xf0, 0x11, 0x00


	//----- nvinfo : EIATTR_KPARAM_INFO
	.align		4
.L_36:
        /*00e8*/ 	.byte	0x04, 0x17
        /*00ea*/ 	.short	(.L_38 - .L_37)
.L_37:
        /*00ec*/ 	.word	0x00000000
        /*00f0*/ 	.short	0x000b
        /*00f2*/ 	.short	0x0040
        /*00f4*/ 	.byte	0x00, 0xf0, 0x11, 0x00


	//----- nvinfo : EIATTR_KPARAM_INFO
	.align		4
.L_38:
        /*00f8*/ 	.byte	0x04, 0x17
        /*00fa*/ 	.short	(.L_40 - .L_39)
.L_39:
        /*00fc*/ 	.word	0x00000000
        /*0100*/ 	.short	0x000a
        /*0102*/ 	.short	0x003c
        /*0104*/ 	.byte	0x00, 0xf0, 0x11, 0x00


	//----- nvinfo : EIATTR_KPARAM_INFO
	.align		4
.L_40:
        /*0108*/ 	.byte	0x04, 0x17
        /*010a*/ 	.short	(.L_42 - .L_41)
.L_41:
        /*010c*/ 	.word	0x00000000
        /*0110*/ 	.short	0x0009
        /*0112*/ 	.short	0x0038
        /*0114*/ 	.byte	0x00, 0xf0, 0x11, 0x00


	//----- nvinfo : EIATTR_KPARAM_INFO
	.align		4
.L_42:
        /*0118*/ 	.byte	0x04, 0x17
        /*011a*/ 	.short	(.L_44 - .L_43)
.L_43:
        /*011c*/ 	.word	0x00000000
        /*0120*/ 	.short	0x0008
        /*0122*/ 	.short	0x0034
        /*0124*/ 	.byte	0x00, 0xf0, 0x11, 0x00


	//----- nvinfo : EIATTR_KPARAM_INFO
	.align		4
.L_44:
        /*0128*/ 	.byte	0x04, 0x17
        /*012a*/ 	.short	(.L_46 - .L_45)
.L_45:
        /*012c*/ 	.word	0x00000000
        /*0130*/ 	.short	0x0007
        /*0132*/ 	.short	0x0030
        /*0134*/ 	.byte	0x00, 0xf0, 0x11, 0x00


	//----- nvinfo : EIATTR_KPARAM_INFO
	.align		4
.L_46:
        /*0138*/ 	.byte	0x04, 0x17
        /*013a*/ 	.short	(.L_48 - .L_47)
.L_47:
        /*013c*/ 	.word	0x00000000
        /*0140*/ 	.short	0x0006
        /*0142*/ 	.short	0x002c
        /*0144*/ 	.byte	0x00, 0xf0, 0x11, 0x00


	//----- nvinfo : EIATTR_KPARAM_INFO
	.align		4
.L_48:
        /*0148*/ 	.byte	0x04, 0x17
        /*014a*/ 	.short	(.L_50 - .L_49)
.L_49:
        /*014c*/ 	.word	0x00000000
        /*0150*/ 	.short	0x0005
        /*0152*/ 	.short	0x0028
        /*0154*/ 	.byte	0x00, 0xf0, 0x11, 0x00


	//----- nvinfo : EIATTR_KPARAM_INFO
	.align		4
.L_50:
        /*0158*/ 	.byte	0x04, 0x17
        /*015a*/ 	.short	(.L_52 - .L_51)
.L_51:
        /*015c*/ 	.word	0x00000000
        /*0160*/ 	.short	0x0004
        /*0162*/ 	.short	0x0020
        /*0164*/ 	.byte	0x00, 0xf4, 0x21, 0x00


	//----- nvinfo : EIATTR_KPARAM_INFO
	.align		4
.L_52:
        /*0168*/ 	.byte	0x04, 0x17
        /*016a*/ 	.short	(.L_54 - .L_53)
.L_53:
        /*016c*/ 	.word	0x00000000
        /*0170*/ 	.short	0x0003
        /*0172*/ 	.short	0x0018
        /*0174*/ 	.byte	0x00, 0xf4, 0x21, 0x00


	//----- nvinfo : EIATTR_KPARAM_INFO
	.align		4
.L_54:
        /*0178*/ 	.byte	0x04, 0x17
        /*017a*/ 	.short	(.L_56 - .L_55)
.L_55:
        /*017c*/ 	.word	0x00000000
        /*0180*/ 	.short	0x0002
        /*0182*/ 	.short	0x0010
        /*0184*/ 	.byte	0x00, 0xf4, 0x21, 0x00


	//----- nvinfo : EIATTR_KPARAM_INFO
	.align		4
.L_56:
        /*0188*/ 	.byte	0x04, 0x17
        /*018a*/ 	.short	(.L_58 - .L_57)
.L_57:
        /*018c*/ 	.word	0x00000000
        /*0190*/ 	.short	0x0001
        /*0192*/ 	.short	0x0008
        /*0194*/ 	.byte	0x00, 0xf4, 0x21, 0x00


	//----- nvinfo : EIATTR_KPARAM_INFO
	.align		4
.L_58:
        /*0198*/ 	.byte	0x04, 0x17
        /*019a*/ 	.short	(.L_60 - .L_59)
.L_59:
        /*019c*/ 	.word	0x00000000
        /*01a0*/ 	.short	0x0000
        /*01a2*/ 	.short	0x0000
        /*01a4*/ 	.byte	0x00, 0xf4, 0x21, 0x00


	//----- nvinfo : EIATTR_SPARSE_MMA_MASK
	.align		4
.L_60:
        /*01a8*/ 	.byte	0x03, 0x50
        /*01aa*/ 	.short	0x0000


	//----- nvinfo : EIATTR_MAXREG_COUNT
	.align		4
        /*01ac*/ 	.byte	0x03, 0x1b
        /*01ae*/ 	.short	0x00ff


	//----- nvinfo : EIATTR_NUM_BARRIERS
	.align		4
        /*01b0*/ 	.byte	0x02, 0x4c
        /*01b2*/ 	.byte	0x01
	.zero		1


	//----- nvinfo : EIATTR_COOP_GROUP_MASK_REGIDS
	.align		4
        /*01b4*/ 	.byte	0x04, 0x29
        /*01b6*/ 	.short	(.L_62 - .L_61)


	//   ....[0]....
.L_61:
        /*01b8*/ 	.word	0xffffffff


	//   ....[1]....
        /*01bc*/ 	.word	0xffffffff


	//   ....[2]....
        /*01c0*/ 	.word	0xffffffff


	//   ....[3]....
        /*01c4*/ 	.word	0xffffffff


	//   ....[4]....
        /*01c8*/ 	.word	0xffffffff


	//   ....[5]....
        /*01cc*/ 	.word	0xffffffff


	//   ....[6]....
        /*01d0*/ 	.word	0xffffffff


	//   ....[7]....
        /*01d4*/ 	.word	0xffffffff


	//   ....[8]....
        /*01d8*/ 	.word	0xffffffff


	//   ....[9]....
        /*01dc*/ 	.word	0xffffffff


	//   ....[10]....
        /*01e0*/ 	.word	0xffffffff


	//   ....[11]....
        /*01e4*/ 	.word	0xffffffff


	//   ....[12]....
        /*01e8*/ 	.word	0xffffffff


	//   ....[13]....
        /*01ec*/ 	.word	0xffffffff


	//   ....[14]....
        /*01f0*/ 	.word	0xffffffff


	//   ....[15]....
        /*01f4*/ 	.word	0xffffffff


	//   ....[16]....
        /*01f8*/ 	.word	0xffffffff


	//   ....[17]....
        /*01fc*/ 	.word	0xffffffff


	//   ....[18]....
        /*0200*/ 	.word	0xffffffff


	//   ....[19]....
        /*0204*/ 	.word	0xffffffff


	//----- nvinfo : EIATTR_COOP_GROUP_INSTR_OFFSETS
	.align		4
.L_62:
        /*0208*/ 	.byte	0x04, 0x28
        /*020a*/ 	.short	(.L_64 - .L_63)


	//   ....[0]....
.L_63:
        /*020c*/ 	.word	0x00002650


	//   ....[1]....
        /*0210*/ 	.word	0x00002660


	//   ....[2]....
        /*0214*/ 	.word	0x00002670


	//   ....[3]....
        /*0218*/ 	.word	0x00002680


	//   ....[4]....
        /*021c*/ 	.word	0x000026c0


	//   ....[5]....
        /*0220*/ 	.word	0x000026e0


	//   ....[6]....
        /*0224*/ 	.word	0x000026f0


	//   ....[7]....
        /*0228*/ 	.word	0x00002700


	//   ....[8]....
        /*022c*/ 	.word	0x00002820


	//   ....[9]....
        /*0230*/ 	.word	0x00002840


	//   ....[10]....
        /*0234*/ 	.word	0x00002cb0


	//   ....[11]....
        /*0238*/ 	.word	0x00002cd0


	//   ....[12]....
        /*023c*/ 	.word	0x00002ce0


	//   ....[13]....
        /*0240*/ 	.word	0x00002cf0


	//   ....[14]....
        /*0244*/ 	.word	0x00002d30


	//   ....[15]....
        /*0248*/ 	.word	0x00002d50


	//   ....[16]....
        /*024c*/ 	.word	0x00002d60


	//   ....[17]....
        /*0250*/ 	.word	0x00002d70


	//   ....[18]....
        /*0254*/ 	.word	0x00002e30


	//   ....[19]....
        /*0258*/ 	.word	0x00002e50


	//----- nvinfo : EIATTR_VRC_CTA_INIT_COUNT
	.align		4
.L_64:
        /*025c*/ 	.byte	0x02, 0x4a
	.zero		1
	.zero		1


	//----- nvinfo : EIATTR_EXIT_INSTR_OFFSETS
	.align		4
        /*0260*/ 	.byte	0x04, 0x1c
        /*0262*/ 	.short	(.L_66 - .L_65)


	//   ....[0]....
.L_65:
        /*0264*/ 	.word	0x00004dd0


	//   ....[1]....
        /*0268*/ 	.word	0x00004e00


	//----- nvinfo : EIATTR_REQNTID
	.align		4
.L_66:
        /*026c*/ 	.byte	0x04, 0x10
        /*026e*/ 	.short	(.L_68 - .L_67)
.L_67:
        /*0270*/ 	.word	0x00000080
        /*0274*/ 	.word	0x00000001
        /*0278*/ 	.word	0x00000001


	//----- nvinfo : EIATTR_CBANK_PARAM_SIZE
	.align		4
.L_68:
        /*027c*/ 	.byte	0x03, 0x19
        /*027e*/ 	.short	0x0088


	//----- nvinfo : EIATTR_PARAM_CBANK
	.align		4
        /*0280*/ 	.byte	0x04, 0x0a
        /*0282*/ 	.short	(.L_70 - .L_69)
	.align		4
.L_69:
        /*0284*/ 	.word	index@(.nv.constant0.attn_fwd)
        /*0288*/ 	.short	0x0380
        /*028a*/ 	.short	0x0088


	//----- nvinfo : EIATTR_SW_WAR
	.align		4
.L_70:
        /*028c*/ 	.byte	0x04, 0x36
        /*028e*/ 	.short	(.L_72 - .L_71)
.L_71:
        /*0290*/ 	.word	0x00000008
.L_72:


//--------------------- .nv.compat                --------------------------
	.section	.nv.compat,"",@"SHT_CUDA_COMPAT_INFO"
	.align	4
        /*0000*/ 	.byte	0x02, 0x02, 0x01, 0x00, 0x02, 0x05, 0x05, 0x00, 0x02, 0x03, 0x00, 0x00, 0x02, 0x06, 0x01, 0x00


//--------------------- .nv.callgraph             --------------------------
	.section	.nv.callgraph,"",@"SHT_CUDA_CALLGRAPH"
	.align	4
	.sectionentsize	8
	.align		4
        /*0000*/ 	.word	0x00000000
	.align		4
        /*0004*/ 	.word	0xffffffff
	.align		4
        /*0008*/ 	.word	0x00000000
	.align		4
        /*000c*/ 	.word	0xfffffffe
	.align		4
        /*0010*/ 	.word	0x00000000
	.align		4
        /*0014*/ 	.word	0xfffffffd
	.align		4
        /*0018*/ 	.word	0x00000000
	.align		4
        /*001c*/ 	.word	0xfffffffc


//--------------------- .nv.constant4             --------------------------
	.section	.nv.constant4,"a",@progbits
	.align	8
	.align		8
.nv.constant4:
        /*0000*/ 	.dword	_$_str


//--------------------- .text.attn_fwd            --------------------------
	.section	.text.attn_fwd,"ax",@progbits
	.align	128
        .global         attn_fwd
        .type           attn_fwd,@function
        .size           attn_fwd,(.L_x_3 - attn_fwd)
        .other          attn_fwd,@"STO_CUDA_ENTRY STV_DEFAULT"
attn_fwd:
.text.attn_fwd:
[----:B------:R-:W0:Y:S01]  /*0000*/  LDC R1, c[0x0][0x37c] ;  /* 0x0000df00ff017b82 */ /* 0x000e220000000800 */
[----:B------:R-:W1:Y:S07]  /*0010*/  S2R R23, SR_CTAID.X ;  /* 0x0000000000177919 */ /* 0x000e6e0000002500 */
[----:B------:R-:W2:Y:S01]  /*0020*/  S2UR UR7, SR_CTAID.Y ;  /* 0x00000000000779c3 */ /* 0x000ea20000002600 */
[----:B------:R-:W2:Y:S01]  /*0030*/  LDCU.64 UR4, c[0x0][0x3b0] ;  /* 0x00007600ff0477ac */ /* 0x000ea20008000a00 */
[----:B------:R-:W3:Y:S01]  /*0040*/  S2R R0, SR_TID.X ;  /* 0x0000000000007919 */ /* 0x000ee20000002100 */
[----:B------:R-:W4:Y:S05]  /*0050*/  LDCU.64 UR10, c[0x0][0x358] ;  /* 0x00006b00ff0a77ac */ /* 0x000f2a0008000a00 */
[----:B------:R-:W5:Y:S08]  /*0060*/  LDC R42, c[0x0][0x3b8] ;  /* 0x0000ee00ff2a7b82 */ /* 0x000f700000000800 */
[----:B------:R-:W0:Y:S01]  /*0070*/  LDC.64 R44, c[0x0][0x380] ;  /* 0x0000e000ff2c7b82 */ /* 0x000e220000000a00 */
[----:B--2---:R-:W-:-:S04]  /*0080*/  UIMAD UR4, UR7, UR4, URZ ;  /* 0x00000004070472a4 */ /* 0x004fc8000f8e02ff */
[----:B------:R-:W-:Y:S01]  /*0090*/  USHF.L.U32 UR6, UR4, 0x1, URZ ;  /* 0x0000000104067899 */ /* 0x000fe200080006ff */
[----:B-1----:R-:W-:Y:S01]  /*00a0*/  IMAD.SHL.U32 R23, R23, 0x20, RZ ;  /* 0x0000002017177824 */ /* 0x002fe200078e00ff */
[----:B---3--:R-:W-:-:S04]  /*00b0*/  SHF.R.U32.HI R4, RZ, 0x5, R0 ;  /* 0x00000005ff047819 */ /* 0x008fc80000011600 */
[----:B------:R-:W-:Y:S02]  /*00c0*/  LOP3.LUT R2, R23, 0x1f, R0, 0xf8, !PT ;  /* 0x0000001f17027812 */ /* 0x000fe400078ef800 */
[----:B------:R-:W-:-:S03]  /*00d0*/  SGXT.U32 R4, R4, 0x2 ;  /* 0x000000020404781a */ /* 0x000fc60000000000 */
[----:B------:R-:W-:Y:S01]  /*00e0*/  IMAD R3, R2, UR5, RZ ;  /* 0x0000000502037c24 */ /* 0x000fe2000f8e02ff */
[----:B------:R-:W-:Y:S01]  /*00f0*/  UIMAD.WIDE UR4, UR4, 0x2, URZ ;  /* 0x00000002040478a5 */ /* 0x000fe2000f8e02ff */
[----:B-----5:R-:W-:Y:S02]  /*0100*/  IMAD R6, R4, R42, RZ ;  /* 0x0000002a04067224 */ /* 0x020fe400078e02ff */
[C---:B------:R-:W-:Y:S02]  /*0110*/  IMAD.SHL.U32 R5, R3.reuse, 0x2, RZ ;  /* 0x0000000203057824 */ /* 0x040fe400078e00ff */
[----:B------:R-:W-:-:S03]  /*0120*/  IMAD.HI R4, R3, 0x2, RZ ;  /* 0x0000000203047827 */ /* 0x000fc600078e02ff */
[----:B0-----:R-:W-:Y:S01]  /*0130*/  IADD3 R44, P0, P1, R5, UR6, R44 ;  /* 0x00000006052c7c10 */ /* 0x001fe2000f91e02c */
[----:B------:R-:W-:-:S03]  /*0140*/  IMAD R3, R42, 0x4, R6 ;  /* 0x000000042a037824 */ /* 0x000fc600078e0206 */
[----:B------:R-:W-:Y:S01]  /*0150*/  IADD3.X R46, PT, PT, R4, UR5, R45, P0, P1 ;  /* 0x00000005042e7c10 */ /* 0x000fe200087e242d */
[----:B------:R-:W-:Y:S01]  /*0160*/  IMAD R7, R42, 0x4, R3 ;  /* 0x000000042a077824 */ /* 0x000fe200078e0203 */
[----:B------:R-:W-:-:S03]  /*0170*/  LEA R4, P0, R6, R44, 0x1 ;  /* 0x0000002c06047211 */ /* 0x000fc600078008ff */
[----:B------:R-:W-:Y:S01]  /*0180*/  IMAD R11, R42, 0x4, R7 ;  /* 0x000000042a0b7824 */ /* 0x000fe200078e0207 */
[----:B------:R-:W-:Y:S02]  /*0190*/  LEA R8, P1, R7, R44, 0x1 ;  /* 0x0000002c07087211 */ /* 0x000fe400078208ff */
[----:B------:R-:W-:Y:S02]  /*01a0*/  LEA.HI.X.SX32 R5, R6, R46, 0x1, P0 ;  /* 0x0000002e06057211 */ /* 0x000fe400000f0eff */
[----:B------:R-:W-:Y:S02]  /*01b0*/  LEA R6, P0, R3, R44, 0x1 ;  /* 0x0000002c03067211 */ /* 0x000fe400078008ff */
[-C--:B------:R-:W-:Y:S01]  /*01c0*/  LEA.HI.X.SX32 R9, R7, R46.reuse, 0x1, P1 ;  /* 0x0000002e07097211 */ /* 0x080fe200008f0eff */
[----:B----4-:R0:W2:Y:S01]  /*01d0*/  LDG.E.U16 R22, desc[UR10][R4.64] ;  /* 0x0000000a04167981 */ /* 0x0100a2000c1e1500 */
[----:B------:R-:W-:Y:S01]  /*01e0*/  LEA.HI.X.SX32 R7, R3, R46, 0x1, P0 ;  /* 0x0000002e03077211 */ /* 0x000fe200000f0eff */
[C---:B------:R-:W-:Y:S01]  /*01f0*/  IMAD R3, R42.reuse, 0x4, R11 ;  /* 0x000000042a037824 */ /* 0x040fe200078e020b */
[-C--:B------:R-:W-:Y:S01]  /*0200*/  LEA R10, P0, R11, R44.reuse, 0x1 ;  /* 0x0000002c0b0a7211 */ /* 0x080fe200078008ff */
[----:B------:R1:W3:Y:S03]  /*0210*/  LDG.E.U16 R26, desc[UR10][R8.64] ;  /* 0x0000000a081a7981 */ /* 0x0002e6000c1e1500 */
[----:B------:R-:W-:Y:S01]  /*0220*/  LEA R14, R42, R3, 0x2 ;  /* 0x000000032a0e7211 */ /* 0x000fe200078e10ff */
[----:B------:R4:W5:Y:S01]  /*0230*/  LDG.E.U16 R24, desc[UR10][R6.64] ;  /* 0x0000000a06187981 */ /* 0x000962000c1e1500 */
[----:B------:R-:W-:-:S02]  /*0240*/  LEA R12, P1, R3, R44, 0x1 ;  /* 0x0000002c030c7211 */ /* 0x000fc400078208ff */
[-C--:B------:R-:W-:Y:S01]  /*0250*/  LEA.HI.X.SX32 R11, R11, R46.reuse, 0x1, P0 ;  /* 0x0000002e0b0b7211 */ /* 0x080fe200000f0eff */
[----:B------:R-:W-:Y:S01]  /*0260*/  IMAD R15, R42, 0x4, R14 ;  /* 0x000000042a0f7824 */ /* 0x000fe200078e020e */
[----:B------:R-:W-:-:S03]  /*0270*/  LEA.HI.X.SX32 R13, R3, R46, 0x1, P1 ;  /* 0x0000002e030d7211 */ /* 0x000fc600008f0eff */
[----:B------:R-:W-:Y:S01]  /*0280*/  IMAD R3, R42, 0x4, R15 ;  /* 0x000000042a037824 */ /* 0x000fe200078e020f */
[----:B0-----:R-:W-:Y:S01]  /*0290*/  LEA R4, P0, R14, R44, 0x1 ;  /* 0x0000002c0e047211 */ /* 0x001fe200078008ff */
[----:B------:R0:W5:Y:S02]  /*02a0*/  LDG.E.U16 R28, desc[UR10][R10.64] ;  /* 0x0000000a0a1c7981 */ /* 0x000164000c1e1500 */
[----:B------:R-:W-:Y:S01]  /*02b0*/  IMAD R16, R42, 0x4, R3 ;  /* 0x000000042a107824 */ /* 0x000fe200078e0203 */
[----:B------:R-:W-:Y:S01]  /*02c0*/  LEA.HI.X.SX32 R5, R14, R46, 0x1, P0 ;  /* 0x0000002e0e057211 */ /* 0x000fe200000f0eff */
[----:B------:R-:W5:Y:S02]  /*02d0*/  LDG.E.U16 R30, desc[UR10][R12.64] ;  /* 0x0000000a0c1e7981 */ /* 0x000f64000c1e1500 */
[C---:B------:R-:W-:Y:S01]  /*02e0*/  IMAD R18, R42.reuse, 0x4, R16 ;  /* 0x000000042a127824 */ /* 0x040fe200078e0210 */
[C---:B-1----:R-:W-:Y:S01]  /*02f0*/  LEA R8, P0, R15.reuse, R44, 0x1 ;  /* 0x0000002c0f087211 */ /* 0x042fe200078008ff */
[----:B------:R1:W5:Y:S02]  /*0300*/  LDG.E.U16 R32, desc[UR10][R4.64] ;  /* 0x0000000a04207981 */ /* 0x000364000c1e1500 */
[----:B------:R-:W-:Y:S01]  /*0310*/  IMAD R17, R42, 0x4, R18 ;  /* 0x000000042a117824 */ /* 0x000fe200078e0212 */
[----:B------:R-:W-:-:S02]  /*0320*/  LEA.HI.X.SX32 R9, R15, R46, 0x1, P0 ;  /* 0x0000002e0f097211 */ /* 0x000fc400000f0eff */
[C---:B----4-:R-:W-:Y:S02]  /*0330*/  LEA R6, P0, R3.reuse, R44, 0x1 ;  /* 0x0000002c03067211 */ /* 0x050fe400078008ff */
[----:B------:R-:W-:Y:S01]  /*0340*/  LEA R19, R42, R17, 0x2 ;  /* 0x000000112a137211 */ /* 0x000fe200078e10ff */
[----:B------:R-:W4:Y:S01]  /*0350*/  LDG.E.U16 R34, desc[UR10][R8.64] ;  /* 0x0000000a08227981 */ /* 0x000f22000c1e1500 */
[----:B------:R-:W-:-:S03]  /*0360*/  LEA.HI.X.SX32 R7, R3, R46, 0x1, P0 ;  /* 0x0000002e03077211 */ /* 0x000fc600000f0eff */
[C---:B------:R-:W-:Y:S01]  /*0370*/  IMAD R3, R42.reuse, 0x4, R19 ;  /* 0x000000042a037824 */ /* 0x040fe200078e0213 */
[CC--:B0-----:R-:W-:Y:S01]  /*0380*/  LEA R10, P0, R17.reuse, R44.reuse, 0x1 ;  /* 0x0000002c110a7211 */ /* 0x0c1fe200078008ff */
[----:B------:R0:W4:Y:S02]  /*0390*/  LDG.E.U16 R36, desc[UR10][R6.64] ;  /* 0x0000000a06247981 */ /* 0x000124000c1e1500 */
[----:B------:R-:W-:Y:S01]  /*03a0*/  IMAD R20, R42, 0x4, R3 ;  /* 0x000000042a147824 */ /* 0x000fe200078e0203 */
[----:B------:R-:W-:Y:S02]  /*03b0*/  LEA R14, P1, R16, R44, 0x1 ;  /* 0x0000002c100e7211 */ /* 0x000fe400078208ff */
[----:B------:R-:W-:Y:S01]  /*03c0*/  LEA.HI.X.SX32 R11, R17, R46, 0x1, P0 ;  /* 0x0000002e110b7211 */ /* 0x000fe200000f0eff */
[----:B-1----:R-:W-:Y:S01]  /*03d0*/  IMAD R5, R42, 0x4, R20 ;  /* 0x000000042a057824 */ /* 0x002fe200078e0214 */
[C---:B------:R-:W-:Y:S02]  /*03e0*/  LEA R12, P0, R3.reuse, R44, 0x1 ;  /* 0x0000002c030c7211 */ /* 0x040fe400078008ff */
[-C--:B------:R-:W-:Y:S01]  /*03f0*/  LEA.HI.X.SX32 R15, R16, R46.reuse, 0x1, P1 ;  /* 0x0000002e100f7211 */ /* 0x080fe200008f0eff */
[----:B------:R-:W4:Y:S01]  /*0400*/  LDG.E.U16 R40, desc[UR10][R10.64] ;  /* 0x0000000a0a287981 */ /* 0x000f22000c1e1500 */
[----:B------:R-:W-:-:S02]  /*0410*/  LEA.HI.X.SX32 R13, R3, R46, 0x1, P0 ;  /* 0x0000002e030d7211 */ /* 0x000fc400000f0eff */
[CC--:B------:R-:W-:Y:S01]  /*0420*/  LEA R16, P1, R5.reuse, R44.reuse, 0x1 ;  /* 0x0000002c05107211 */ /* 0x0c0fe200078208ff */
[----:B------:R1:W4:Y:S01]  /*0430*/  LDG.E.U16 R38, desc[UR10][R14.64] ;  /* 0x0000000a0e267981 */ /* 0x000322000c1e1500 */
[----:B------:R-:W-:Y:S01]  /*0440*/  LEA R4, P0, R18, R44, 0x1 ;  /* 0x0000002c12047211 */ /* 0x000fe200078008ff */
[----:B------:R-:W-:Y:S01]  /*0450*/  IMAD R3, R42, 0x4, R5 ;  /* 0x000000042a037824 */ /* 0x000fe200078e0205 */
[-C--:B------:R-:W-:Y:S01]  /*0460*/  LEA.HI.X.SX32 R17, R5, R46.reuse, 0x1, P1 ;  /* 0x0000002e05117211 */ /* 0x080fe200008f0eff */
[----:B------:R-:W4:Y:S01]  /*0470*/  LDG.E.U16 R12, desc[UR10][R12.64] ;  /* 0x0000000a0c0c7981 */ /* 0x000f22000c1e1500 */
[----:B------:R-:W-:Y:S02]  /*0480*/  LEA.HI.X.SX32 R5, R18, R46, 0x1, P0 ;  /* 0x0000002e12057211 */ /* 0x000fe400000f0eff */
[-C--:B0-----:R-:W-:Y:S01]  /*0490*/  LEA R6, P0, R19, R44.reuse, 0x1 ;  /* 0x0000002c13067211 */ /* 0x081fe200078008ff */
[----:B------:R-:W4:Y:S01]  /*04a0*/  LDG.E.U16 R42, desc[UR10][R16.64] ;  /* 0x0000000a102a7981 */ /* 0x000f22000c1e1500 */
[----:B------:R-:W-:-:S02]  /*04b0*/  LEA R8, P1, R20, R44, 0x1 ;  /* 0x0000002c14087211 */ /* 0x000fc400078208ff */
[----:B------:R-:W-:Y:S01]  /*04c0*/  LEA.HI.X.SX32 R7, R19, R46, 0x1, P0 ;  /* 0x0000002e13077211 */ /* 0x000fe200000f0eff */
[----:B------:R0:W4:Y:S01]  /*04d0*/  LDG.E.U16 R10, desc[UR10][R4.64] ;  /* 0x0000000a040a7981 */ /* 0x000122000c1e1500 */
[C---:B-1----:R-:W-:Y:S02]  /*04e0*/  LEA R14, P0, R3.reuse, R44, 0x1 ;  /* 0x0000002c030e7211 */ /* 0x042fe400078008ff */
[-C--:B------:R-:W-:Y:S01]  /*04f0*/  LEA.HI.X.SX32 R9, R20, R46.reuse, 0x1, P1 ;  /* 0x0000002e14097211 */ /* 0x080fe200008f0eff */
[----:B------:R1:W4:Y:S01]  /*0500*/  LDG.E.U16 R18, desc[UR10][R6.64] ;  /* 0x0000000a06127981 */ /* 0x000322000c1e1500 */
[----:B------:R-:W-:-:S03]  /*0510*/  LEA.HI.X.SX32 R15, R3, R46, 0x1, P0 ;  /* 0x0000002e030f7211 */ /* 0x000fc600000f0eff */
[----:B------:R1:W4:Y:S04]  /*0520*/  LDG.E.U16 R20, desc[UR10][R8.64] ;  /* 0x0000000a08147981 */ /* 0x000328000c1e1500 */
[----:B------:R-:W4:Y:S01]  /*0530*/  LDG.E.U16 R14, desc[UR10][R14.64] ;  /* 0x0000000a0e0e7981 */ /* 0x000f22000c1e1500 */
[--C-:B0-----:R-:W-:Y:S02]  /*0540*/  SHF.R.S32.HI R5, RZ, 0x3, R0.reuse ;  /* 0x00000003ff057819 */ /* 0x101fe40000011400 */
[----:B------:R-:W-:Y:S01]  /*0550*/  LOP3.LUT R16, R0, 0x3f, RZ, 0xc0, !PT ;  /* 0x0000003f00107812 */ /* 0x000fe200078ec0ff */
[----:B------:R-:W0:Y:S01]  /*0560*/  S2UR UR6, SR_CgaCtaId ;  /* 0x00000000000679c3 */ /* 0x000e220000008800 */
[--C-:B------:R-:W-:Y:S02]  /*0570*/  SHF.R.S32.HI R3, RZ, 0x6, R0.reuse ;  /* 0x00000006ff037819 */ /* 0x100fe40000011400 */
[----:B-1----:R-:W-:-:S02]  /*0580*/  SHF.R.S32.HI R6, RZ, 0x4, R0 ;  /* 0x00000004ff067819 */ /* 0x002fc40000011400 */
[----:B------:R-:W-:Y:S01]  /*0590*/  SGXT R5, R5, 0x1 ;  /* 0x000000010505781a */ /* 0x000fe20000000200 */
[----:B------:R-:W-:Y:S01]  /*05a0*/  IMAD.SHL.U32 R44, R16, 0x2, RZ ;  /* 0x00000002102c7824 */ /* 0x000fe200078e00ff */
[----:B------:R-:W-:Y:S02]  /*05b0*/  SGXT R3, R3, 0x1 ;  /* 0x000000010303781a */ /* 0x000fe40000000200 */
[----:B------:R-:W-:Y:S02]  /*05c0*/  SGXT R6, R6, 0x1 ;  /* 0x000000010606781a */ /* 0x000fe40000000200 */
[C---:B------:R-:W-:Y:S02]  /*05d0*/  SHF.L.U32 R8, R0.reuse, 0x1, RZ ;  /* 0x0000000100087819 */ /* 0x040fe400000006ff */
[C---:B------:R-:W-:Y:S02]  /*05e0*/  LOP3.LUT R4, R0.reuse, 0x7, RZ, 0xc0, !PT ;  /* 0x0000000700047812 */ /* 0x040fe400078ec0ff */
[----:B------:R-:W-:Y:S01]  /*05f0*/  LOP3.LUT R7, R5, 0x440, RZ, 0xc0, !PT ;  /* 0x0000044005077812 */ /* 0x000fe200078ec0ff */
[----:B------:R-:W-:Y:S01]  /*0600*/  IMAD.SHL.U32 R5, R0, 0x40, RZ ;  /* 0x0000004000057824 */ /* 0x000fe200078e00ff */
[----:B------:R-:W-:Y:S01]  /*0610*/  LOP3.LUT R3, R44, 0x90, R3, 0x78, !PT ;  /* 0x000000902c037812 */ /* 0x000fe200078e7803 */
[----:B------:R-:W-:Y:S01]  /*0620*/  IMAD.SHL.U32 R44, R0, 0x4, RZ ;  /* 0x00000004002c7824 */ /* 0x000fe200078e00ff */
[----:B------:R-:W-:Y:S01]  /*0630*/  LOP3.LUT R9, R6, 0x804, RZ, 0xc0, !PT ;  /* 0x0000080406097812 */ /* 0x000fe200078ec0ff */
[----:B------:R-:W-:Y:S01]  /*0640*/  IMAD R7, R4, 0x8, R7 ;  /* 0x0000000804077824 */ /* 0x000fe200078e0207 */
[----:B------:R-:W-:-:S02]  /*0650*/  LOP3.LUT R13, R0, 0x60, RZ, 0xc0, !PT ;  /* 0x00000060000d7812 */ /* 0x000fc400078ec0ff */
[----:B------:R-:W-:Y:S02]  /*0660*/  LOP3.LUT R6, R8, 0x3c, RZ, 0xc0, !PT ;  /* 0x0000003c08067812 */ /* 0x000fe400078ec0ff */
[----:B------:R-:W-:Y:S02]  /*0670*/  LOP3.LUT R5, R5, 0x40, RZ, 0xc0, !PT ;  /* 0x0000004005057812 */ /* 0x000fe400078ec0ff */
[----:B------:R-:W-:Y:S01]  /*0680*/  LOP3.LUT R9, R9, 0x80, R44, 0xf8, !PT ;  /* 0x0000008009097812 */ /* 0x000fe200078ef82c */
[----:B------:R-:W-:Y:S01]  /*0690*/  IMAD R6, R13, 0x8, R6 ;  /* 0x000000080d067824 */ /* 0x000fe200078e0206 */
[----:B------:R-:W-:-:S03]  /*06a0*/  LOP3.LUT R44, R7, 0x40, R0, 0x78, !PT ;  /* 0x00000040072c7812 */ /* 0x000fc600078e7800 */
[----:B------:R-:W-:Y:S01]  /*06b0*/  IMAD.IADD R5, R5, 0x1, R6 ;  /* 0x0000000105057824 */ /* 0x000fe200078e0206 */
[----:B------:R-:W-:Y:S01]  /*06c0*/  LOP3.LUT R6, R9, R44, RZ, 0xfc, !PT ;  /* 0x0000002c09067212 */ /* 0x000fe200078efcff */
[----:B------:R-:W-:Y:S01]  /*06d0*/  VIADD R9, R23, 0x20 ;  /* 0x0000002017097836 */ /* 0x000fe20000000000 */
[----:B------:R-:W-:Y:S02]  /*06e0*/  UMOV UR4, 0x400 ;  /* 0x0000040000047882 */ /* 0x000fe40000000000 */
[----:B0-----:R-:W-:Y:S02]  /*06f0*/  ULEA UR6, UR6, UR4, 0x18 ;  /* 0x0000000406067291 */ /* 0x001fe4000f8ec0ff */
[----:B------:R-:W-:Y:S02]  /*0700*/  ISETP.GE.AND P1, PT, R9, 0x1, PT ;  /* 0x000000010900780c */ /* 0x000fe40003f26270 */
[----:B------:R-:W-:Y:S01]  /*0710*/  LOP3.LUT R7, R3, 0x20, RZ, 0x3c, !PT ;  /* 0x0000002003077812 */ /* 0x000fe200078e3cff */
[----:B------:R-:W-:Y:S01]  /*0720*/  IMAD.MOV.U32 R126, RZ, RZ, -0x800000 ;  /* 0xff800000ff7e7424 */ /* 0x000fe200078e00ff */
[----:B------:R-:W-:Y:S01]  /*0730*/  MOV R127, 0xff800000 ;  /* 0xff800000007f7802 */ /* 0x000fe20000000f00 */
[----:B------:R-:W-:Y:S01]  /*0740*/  IMAD.MOV.U32 R124, RZ, RZ, -0x800000 ;  /* 0xff800000ff7c7424 */ /* 0x000fe200078e00ff */
[----:B------:R-:W-:Y:S01]  /*0750*/  MOV R230, 0x3f800000 ;  /* 0x3f80000000e67802 */ /* 0x000fe20000000f00 */
[----:B------:R-:W-:Y:S01]  /*0760*/  IMAD.MOV.U32 R125, RZ, RZ, -0x800000 ;  /* 0xff800000ff7d7424 */ /* 0x000fe200078e00ff */
[----:B------:R-:W-:Y:S01]  /*0770*/  CS2R R72, SRZ ;  /* 0x0000000000487805 */ /* 0x000fe2000001ff00 */
[----:B------:R-:W-:Y:S01]  /*0780*/  IMAD.MOV.U32 R232, RZ, RZ, 0x3f800000 ;  /* 0x3f800000ffe87424 */ /* 0x000fe200078e00ff */
[----:B------:R-:W-:Y:S01]  /*0790*/  CS2R R74, SRZ ;  /* 0x00000000004a7805 */ /* 0x000fe2000001ff00 */
[----:B------:R-:W-:Y:S01]  /*07a0*/  IMAD.MOV.U32 R233, RZ, RZ, 0x3f800000 ;  /* 0x3f800000ffe97424 */ /* 0x000fe200078e00ff */
[----:B------:R-:W-:Y:S01]  /*07b0*/  CS2R R88, SRZ ;  /* 0x0000000000587805 */ /* 0x000fe2000001ff00 */
[----:B------:R-:W-:Y:S01]  /*07c0*/  IMAD.MOV.U32 R231, RZ, RZ, 0x3f800000 ;  /* 0x3f800000ffe77424 */ /* 0x000fe200078e00ff */
[----:B------:R-:W-:-:S02]  /*07d0*/  CS2R R90, SRZ ;  /* 0x00000000005a7805 */ /* 0x000fc4000001ff00 */
[----:B------:R-:W-:Y:S02]  /*07e0*/  CS2R R76, SRZ ;  /* 0x00000000004c7805 */ /* 0x000fe4000001ff00 */
[----:B------:R-:W-:Y:S02]  /*07f0*/  CS2R R78, SRZ ;  /* 0x00000000004e7805 */ /* 0x000fe4000001ff00 */
[----:B------:R-:W-:Y:S02]  /*0800*/  CS2R R80, SRZ ;  /* 0x0000000000507805 */ /* 0x000fe4000001ff00 */
[----:B------:R-:W-:Y:S01]  /*0810*/  CS2R R82, SRZ ;  /* 0x0000000000527805 */ /* 0x000fe2000001ff00 */
[----:B--2---:R-:W-:Y:S04]  /*0820*/  STS.U16 [R3+UR6+0x2000], R22 ;  /* 0x0020001603007988 */ /* 0x004fe80008000406 */
[----:B---3--:R-:W-:Y:S04]  /*0830*/  STS.U16 [R3+UR6+0x2200], R26 ;  /* 0x0022001a03007988 */ /* 0x008fe80008000406 */
[----:B-----5:R-:W-:Y:S04]  /*0840*/  STS.U16 [R3+UR6+0x2400], R30 ;  /* 0x0024001e03007988 */ /* 0x020fe80008000406 */
[----:B----4-:R-:W-:Y:S04]  /*0850*/  STS.U16 [R3+UR6+0x2600], R34 ;  /* 0x0026002203007988 */ /* 0x010fe80008000406 */
[----:B------:R-:W-:Y:S04]  /*0860*/  STS.U16 [R3+UR6+0x2a00], R40 ;  /* 0x002a002803007988 */ /* 0x000fe80008000406 */
[----:B------:R-:W-:Y:S04]  /*0870*/  STS.U16 [R3+UR6+0x2800], R38 ;  /* 0x0028002603007988 */ /* 0x000fe80008000406 */
[----:B------:R-:W-:Y:S04]  /*0880*/  STS.U16 [R3+UR6+0x2c00], R12 ;  /* 0x002c000c03007988 */ /* 0x000fe80008000406 */
[----:B------:R-:W-:Y:S04]  /*0890*/  STS.U16 [R3+UR6+0x2e00], R42 ;  /* 0x002e002a03007988 */ /* 0x000fe80008000406 */
[----:B------:R0:W-:Y:S04]  /*08a0*/  STS.U16 [R7+UR6+0x2900], R10 ;  /* 0x0029000a07007988 */ /* 0x0001e80008000406 */
[----:B------:R1:W-:Y:S04]  /*08b0*/  STS.U16 [R7+UR6+0x2100], R24 ;  /* 0x0021001807007988 */ /* 0x0003e80008000406 */
[----:B------:R1:W-:Y:S01]  /*08c0*/  STS.U16 [R7+UR6+0x2300], R28 ;  /* 0x0023001c07007988 */ /* 0x0003e20008000406 */
[----:B0-----:R-:W-:-:S03]  /*08d0*/  LOP3.LUT R10, R0, 0x7f, RZ, 0xc0, !PT ;  /* 0x0000007f000a7812 */ /* 0x001fc600078ec0ff */
[----:B------:R1:W-:Y:S04]  /*08e0*/  STS.U16 [R7+UR6+0x2500], R32 ;  /* 0x0025002007007988 */ /* 0x0003e80008000406 */
[----:B------:R1:W-:Y:S01]  /*08f0*/  STS.U16 [R7+UR6+0x2700], R36 ;  /* 0x0027002407007988 */ /* 0x0003e20008000406 */
[----:B------:R-:W-:-:S03]  /*0900*/  ISETP.GE.U32.AND P0, PT, R10, 0x20, PT ;  /* 0x000000200a00780c */ /* 0x000fc60003f06070 */
[----:B------:R1:W-:Y:S04]  /*0910*/  STS.U16 [R7+UR6+0x2b00], R18 ;  /* 0x002b001207007988 */ /* 0x0003e80008000406 */
[----:B------:R1:W-:Y:S04]  /*0920*/  STS.U16 [R7+UR6+0x2d00], R20 ;  /* 0x002d001407007988 */ /* 0x0003e80008000406 */
[----:B------:R1:W-:Y:S01]  /*0930*/  STS.U16 [R7+UR6+0x2f00], R14 ;  /* 0x002f000e07007988 */ /* 0x0003e20008000406 */
[----:B------:R-:W-:Y:S05]  /*0940*/  @!P1 BRA `(.L_x_0) ;  /* 0x0000003000289947 */ /* 0x000fea0003800000 */
[----:B------:R-:W0:Y:S01]  /*0950*/  LDC.64 R70, c[0x0][0x3c0] ;  /* 0x0000f000ff467b82 */ /* 0x000e220000000a00 */
[----:B-1----:R-:W-:Y:S01]  /*0960*/  SHF.R.U32.HI R18, RZ, 0x6, R0 ;  /* 0x00000006ff127819 */ /* 0x002fe20000011600 */
[----:B------:R-:W-:Y:S01]  /*0970*/  IMAD.SHL.U32 R17, R4, 0x10, RZ ;  /* 0x0000001004117824 */ /* 0x000fe200078e00ff */
[----:B------:R-:W-:Y:S01]  /*0980*/  SHF.L.U32 R11, R0, 0x3, RZ ;  /* 0x00000003000b7819 */ /* 0x000fe200000006ff */
[----:B------:R-:W1:Y:S01]  /*0990*/  LDCU UR8, c[0x0][0x3c8] ;  /* 0x00007900ff0877ac */ /* 0x000e620008000800 */
[----:B------:R-:W-:Y:S01]  /*09a0*/  SGXT.U32 R18, R18, 0x1 ;  /* 0x000000011212781a */ /* 0x000fe20000000000 */
[----:B------:R-:W-:Y:S01]  /*09b0*/  IMAD R19, R4, 0x4, R13 ;  /* 0x0000000404137824 */ /* 0x000fe200078e020d */
[----:B------:R-:W-:Y:S01]  /*09c0*/  LOP3.LUT R15, R11, 0x30, RZ, 0xc0, !PT ;  /* 0x000000300b0f7812 */ /* 0x000fe200078ec0ff */
[----:B------:R-:W2:Y:S01]  /*09d0*/  LDC R61, c[0x0][0x3d8] ;  /* 0x0000f600ff3d7b82 */ /* 0x000ea20000000800 */
[----:B------:R-:W-:Y:S01]  /*09e0*/  LOP3.LUT R12, R17, 0x30, R8, 0x78, !PT ;  /* 0x00000030110c7812 */ /* 0x000fe200078e7808 */
[----:B------:R-:W3:Y:S01]  /*09f0*/  LDCU.64 UR4, c[0x0][0x3d0] ;  /* 0x00007a00ff0477ac */ /* 0x000ee20008000a00 */
[----:B------:R-:W-:Y:S01]  /*0a00*/  IMAD.SHL.U32 R14, R0, 0x80, RZ ;  /* 0x00000080000e7824 */ /* 0x000fe200078e00ff */
[----:B------:R-:W-:Y:S01]  /*0a10*/  MOV R133, 0xff800000 ;  /* 0xff80000000857802 */ /* 0x000fe20000000f00 */
[----:B------:R-:W-:Y:S01]  /*0a20*/  IMAD R15, R4, 0x40, R15 ;  /* 0x00000040040f7824 */ /* 0x000fe200078e020f */
[----:B------:R-:W4:Y:S01]  /*0a30*/  LDCU.64 UR12, c[0x0][0x388] ;  /* 0x00007100ff0c77ac */ /* 0x000f220008000a00 */
[----:B------:R-:W-:Y:S01]  /*0a40*/  IMAD.U32 R11, R19, 0x20, R12 ;  /* 0x00000020130b7824 */ /* 0x000fe200078e000c */
[----:B------:R-:W-:Y:S01]  /*0a50*/  LOP3.LUT R12, R8, 0x6, RZ, 0xc0, !PT ;  /* 0x00000006080c7812 */ /* 0x000fe200078ec0ff */
[----:B------:R-:W5:Y:S01]  /*0a60*/  LDC.64 R78, c[0x0][0x390] ;  /* 0x0000e400ff4e7b82 */ /* 0x000f620000000a00 */
[----:B------:R-:W-:Y:S01]  /*0a70*/  LOP3.LUT R20, R15, 0x10, R8, 0x78, !PT ;  /* 0x000000100f147812 */ /* 0x000fe200078e7808 */
[----:B------:R-:W-:Y:S01]  /*0a80*/  IMAD.MOV.U32 R172, RZ, RZ, -0x800000 ;  /* 0xff800000ffac7424 */ /* 0x000fe200078e00ff */
[----:B------:R-:W-:Y:S01]  /*0a90*/  LEA.HI R12, R13, R12, RZ, 0x1e ;  /* 0x0000000c0d0c7211 */ /* 0x000fe200078ff0ff */
[----:B------:R-:W-:Y:S01]  /*0aa0*/  IMAD.MOV.U32 R159, RZ, RZ, -0x800000 ;  /* 0xff800000ff9f7424 */ /* 0x000fe200078e00ff */
[----:B------:R-:W-:Y:S01]  /*0ab0*/  SHF.R.U32.HI R8, RZ, 0x1, R13 ;  /* 0x00000001ff087819 */ /* 0x000fe2000001160d */
[----:B-1----:R-:W-:Y:S01]  /*0ac0*/  IMAD R19, R16, UR8, RZ ;  /* 0x0000000810137c24 */ /* 0x002fe2000f8e02ff */
[----:B------:R-:W-:Y:S01]  /*0ad0*/  LOP3.LUT R13, R0, 0x10, RZ, 0xc0, !PT ;  /* 0x00000010000d7812 */ /* 0x000fe200078ec0ff */
[----:B0-----:R-:W-:Y:S01]  /*0ae0*/  IMAD R22, R18, R71, RZ ;  /* 0x0000004712167224 */ /* 0x001fe200078e02ff */
[----:B------:R-:W-:Y:S01]  /*0af0*/  LOP3.LUT R17, R17, 0x780, R14, 0xf8, !PT ;  /* 0x0000078011117812 */ /* 0x000fe200078ef80e */
[----:B------:R-:W-:Y:S01]  /*0b00*/  IMAD R14, R70, UR7, RZ ;  /* 0x00000007460e7c24 */ /* 0x000fe2000f8e02ff */
[----:B---3--:R-:W-:Y:S01]  /*0b10*/  UIMAD UR4, UR7, UR4, URZ ;  /* 0x00000004070472a4 */ /* 0x008fe2000f8e02ff */
[----:B------:R-:W-:Y:S01]  /*0b20*/  IMAD R24, R71, 0x2, R22 ;  /* 0x0000000247187824 */ /* 0x000fe200078e0216 */
[----:B------:R-:W-:Y:S01]  /*0b30*/  CS2R R88, SRZ ;  /* 0x0000000000587805 */ /* 0x000fe2000001ff00 */
[----:B------:R-:W-:Y:S01]  /*0b40*/  IMAD R8, R13, 0x4, R8 ;  /* 0x000000040d087824 */ /* 0x000fe200078e0208 */
[----:B------:R-:W-:Y:S01]  /*0b50*/  USHF.L.U32 UR8, UR4, 0x1, URZ ;  /* 0x0000000104087899 */ /* 0x000fe200080006ff */
[----:B------:R-:W-:Y:S01]  /*0b60*/  IMAD R26, R71, 0x2, R24 ;  /* 0x00000002471a7824 */ /* 0x000fe200078e0218 */
[----:B------:R-:W-:Y:S01]  /*0b70*/  CS2R R90, SRZ ;  /* 0x00000000005a7805 */ /* 0x000fe2000001ff00 */
[----:B------:R-:W-:Y:S01]  /*0b80*/  IMAD R13, R13, 0x20, R20 ;  /* 0x000000200d0d7824 */ /* 0x000fe200078e0214 */
[----:B------:R-:W-:Y:S01]  /*0b90*/  LOP3.LUT R8, R17, R8, RZ, 0x3c, !PT ;  /* 0x0000000811087212 */ /* 0x000fe200078e3cff */
[----:B------:R-:W-:Y:S01]  /*0ba0*/  IMAD R28, R71, 0x2, R26 ;  /* 0x00000002471c7824 */ /* 0x000fe200078e021a */
[----:B------:R-:W-:Y:S01]  /*0bb0*/  CS2R R80, SRZ ;  /* 0x0000000000507805 */ /* 0x000fe2000001ff00 */
[----:B------:R-:W-:Y:S01]  /*0bc0*/  IMAD.SHL.U32 R20, R19, 0x2, RZ ;  /* 0x0000000213147824 */ /* 0x000fe200078e00ff */
[----:B------:R-:W-:Y:S01]  /*0bd0*/  CS2R R82, SRZ ;  /* 0x0000000000527805 */ /* 0x000fe2000001ff00 */
[----:B------:R-:W-:Y:S01]  /*0be0*/  IMAD.SHL.U32 R15, R14, 0x2, RZ ;  /* 0x000000020e0f7824 */ /* 0x000fe200078e00ff */
[----:B------:R-:W-:Y:S01]  /*0bf0*/  LEA R30, R71, R28, 0x1 ;  /* 0x0000001c471e7211 */ /* 0x000fe200078e08ff */
[----:B------:R-:W-:Y:S01]  /*0c00*/  IMAD.HI R19, R19, 0x2, RZ ;  /* 0x0000000213137827 */ /* 0x000fe200078e02ff */
[----:B------:R-:W0:Y:S02]  /*0c10*/  LDCU UR9, c[0x0][0x3a8] ;  /* 0x00007500ff0977ac */ /* 0x000e240008000800 */
[----:B----4-:R-:W-:Y:S01]  /*0c20*/  IADD3 R169, P1, P2, R20, UR12, R15 ;  /* 0x0000000c14a97c10 */ /* 0x010fe2000fa3e00f */
[----:B------:R-:W-:-:S02]  /*0c30*/  IMAD R32, R71, 0x2, R30 ;  /* 0x0000000247207824 */ /* 0x000fc400078e021e */
[----:B------:R-:W-:Y:S01]  /*0c40*/  IMAD.HI R14, R14, 0x2, RZ ;  /* 0x000000020e0e7827 */ /* 0x000fe200078e02ff */
[-C--:B------:R-:W-:Y:S02]  /*0c50*/  LEA R226, P3, R24, R169.reuse, 0x1 ;  /* 0x000000a918e27211 */ /* 0x080fe400078608ff */
[----:B------:R-:W-:Y:S01]  /*0c60*/  LEA R224, P4, R26, R169, 0x1 ;  /* 0x000000a91ae07211 */ /* 0x000fe200078808ff */
[----:B------:R-:W-:Y:S01]  /*0c70*/  IMAD R34, R71, 0x2, R32 ;  /* 0x0000000247227824 */ /* 0x000fe200078e0220 */
[----:B------:R-:W-:Y:S01]  /*0c80*/  IADD3.X R39, PT, PT, R19, UR13, R14, P1, P2 ;  /* 0x0000000d13277c10 */ /* 0x000fe20008fe440e */
[----:B------:R-:W-:Y:S01]  /*0c90*/  IMAD R15, R16, UR5, RZ ;  /* 0x00000005100f7c24 */ /* 0x000fe2000f8e02ff */
[----:B------:R-:W-:Y:S01]  /*0ca0*/  UIMAD.WIDE UR4, UR4, 0x2, URZ ;  /* 0x00000002040478a5 */ /* 0x000fe2000f8e02ff */
[----:B------:R-:W-:Y:S01]  /*0cb0*/  IMAD R36, R71, 0x2, R34 ;  /* 0x0000000247247824 */ /* 0x000fe200078e0222 */
[----:B------:R-:W-:Y:S01]  /*0cc0*/  LEA.HI.X.SX32 R227, R24, R39, 0x1, P3 ;  /* 0x0000002718e37211 */ /* 0x000fe200018f0eff */
[----:B--2---:R-:W-:Y:S01]  /*0cd0*/  IMAD R21, R18, R61, RZ ;  /* 0x0000003d12157224 */ /* 0x004fe200078e02ff */
[----:B------:R-:W-:Y:S01]  /*0ce0*/  SHF.L.U32 R19, R15, 0x1, RZ ;  /* 0x000000010f137819 */ /* 0x000fe200000006ff */
[----:B------:R-:W-:Y:S01]  /*0cf0*/  IMAD R38, R71, 0x2, R36 ;  /* 0x0000000247267824 */ /* 0x000fe200078e0224 */
[----:B------:R-:W-:Y:S01]  /*0d00*/  LEA.HI.X.SX32 R225, R26, R39, 0x1, P4 ;  /* 0x000000271ae17211 */ /* 0x000fe200020f0eff */
[----:B------:R-:W-:Y:S01]  /*0d10*/  IMAD R25, R61, 0x2, R21 ;  /* 0x000000023d197824 */ /* 0x000fe200078e0215 */
[----:B-----5:R-:W-:Y:S01]  /*0d20*/  IADD3 R131, P1, P2, R19, UR8, R78 ;  /* 0x0000000813837c10 */ /* 0x020fe2000fa3e04e */
[----:B------:R-:W-:Y:S01]  /*0d30*/  IMAD R40, R71, 0x2, R38 ;  /* 0x0000000247287824 */ /* 0x000fe200078e0226 */
[-C--:B------:R-:W-:Y:S01]  /*0d40*/  LEA R220, P3, R30, R169.reuse, 0x1 ;  /* 0x000000a91edc7211 */ /* 0x080fe200078608ff */
[----:B------:R-:W-:Y:S01]  /*0d50*/  IMAD.HI R76, R15, 0x2, RZ ;  /* 0x000000020f4c7827 */ /* 0x000fe200078e02ff */
[-C--:B------:R-:W-:Y:S01]  /*0d60*/  LEA R218, P4, R32, R169.reuse, 0x1 ;  /* 0x000000a920da7211 */ /* 0x080fe200078808ff */
[----:B------:R-:W-:Y:S01]  /*0d70*/  UMOV UR4, URZ ;  /* 0x000000ff00047c82 */ /* 0x000fe20008000000 */
[----:B------:R-:W-:Y:S01]  /*0d80*/  LEA R42, R71, R40, 0x1 ;  /* 0x00000028472a7211 */ /* 0x000fe200078e08ff */
[----:B------:R-:W-:Y:S01]  /*0d90*/  IMAD R27, R61, 0x2, R25 ;  /* 0x000000023d1b7824 */ /* 0x000fe200078e0219 */
[----:B------:R-:W-:Y:S01]  /*0da0*/  IADD3.X R65, PT, PT, R76, UR5, R79, P1, P2 ;  /* 0x000000054c417c10 */ /* 0x000fe20008fe444f */
[----:B------:R-:W-:Y:S01]  /*0db0*/  IMAD.MOV.U32 R158, RZ, RZ, -0x800000 ;  /* 0xff800000ff9e7424 */ /* 0x000fe200078e00ff */
[----:B------:R-:W-:Y:S01]  /*0dc0*/  LEA R228, P2, R22, R169, 0x1 ;  /* 0x000000a916e47211 */ /* 0x000fe200078408ff */
[----:B------:R-:W-:Y:S01]  /*0dd0*/  IMAD R44, R71, 0x2, R42 ;  /* 0x00000002472c7824 */ /* 0x000fe200078e022a */
[-C--:B------:R-:W-:Y:S01]  /*0de0*/  LEA.HI.X.SX32 R221, R30, R39.reuse, 0x1, P3 ;  /* 0x000000271edd7211 */ /* 0x080fe200018f0eff */
[----:B------:R-:W-:Y:S01]  /*0df0*/  IMAD R19, R61, 0x2, R27 ;  /* 0x000000023d137824 */ /* 0x000fe200078e021b */
[----:B------:R-:W-:Y:S01]  /*0e00*/  LEA.HI.X.SX32 R229, R22, R39, 0x1, P2 ;  /* 0x0000002716e57211 */ /* 0x000fe200010f0eff */
[----:B------:R-:W-:Y:S01]  /*0e10*/  IMAD R46, R71, 0x2, R44 ;  /* 0x00000002472e7824 */ /* 0x000fe200078e022c */
[C---:B------:R-:W-:Y:S01]  /*0e20*/  LEA R222, P2, R28.reuse, R169, 0x1 ;  /* 0x000000a91cde7211 */ /* 0x040fe200078408ff */
[----:B------:R-:W-:Y:S01]  /*0e30*/  IMAD.MOV.U32 R232, RZ, RZ, 0x3f800000 ;  /* 0x3f800000ffe87424 */ /* 0x000fe200078e00ff */
[----:B------:R-:W-:Y:S01]  /*0e40*/  LEA R29, R61, R19, 0x1 ;  /* 0x000000133d1d7211 */ /* 0x000fe200078e08ff */
[C---:B------:R-:W-:Y:S01]  /*0e50*/  IMAD R48, R71.reuse, 0x2, R46 ;  /* 0x0000000247307824 */ /* 0x040fe200078e022e */
[----:B------:R-:W-:Y:S01]  /*0e60*/  LEA.HI.X.SX32 R223, R28, R39, 0x1, P2 ;  /* 0x000000271cdf7211 */ /* 0x000fe200010f0eff */
[----:B------:R-:W-:Y:S01]  /*0e70*/  IMAD.MOV.U32 R233, RZ, RZ, 0x3f800000 ;  /* 0x3f800000ffe97424 */ /* 0x000fe200078e00ff */
[----:B------:R-:W-:Y:S01]  /*0e80*/  LEA R216, P2, R34, R169, 0x1 ;  /* 0x000000a922d87211 */ /* 0x000fe200078408ff */
[----:B------:R-:W-:Y:S01]  /*0e90*/  IMAD R50, R71, 0x2, R48 ;  /* 0x0000000247327824 */ /* 0x000fe200078e0230 */
[-C--:B------:R-:W-:Y:S01]  /*0ea0*/  LEA.HI.X.SX32 R219, R32, R39.reuse, 0x1, P4 ;  /* 0x0000002720db7211 */ /* 0x080fe200020f0eff */
[----:B------:R-:W-:Y:S01]  /*0eb0*/  IMAD R31, R61, 0x2, R29 ;  /* 0x000000023d1f7824 */ /* 0x000fe200078e021d */
[----:B------:R-:W-:Y:S01]  /*0ec0*/  LEA.HI.X.SX32 R217, R34, R39, 0x1, P2 ;  /* 0x0000002722d97211 */ /* 0x000fe200010f0eff */
[----:B------:R-:W-:Y:S01]  /*0ed0*/  IMAD R52, R71, 0x2, R50 ;  /* 0x0000000247347824 */ /* 0x000fe200078e0232 */
[-C--:B------:R-:W-:Y:S01]  /*0ee0*/  LEA R210, P2, R40, R169.reuse, 0x1 ;  /* 0x000000a928d27211 */ /* 0x080fe200078408ff */
[----:B------:R-:W-:Y:S01]  /*0ef0*/  IMAD R22, R61, 0x2, R31 ;  /* 0x000000023d167824 */ /* 0x000fe200078e021f */
[-C--:B------:R-:W-:Y:S01]  /*0f00*/  LEA R214, P3, R36, R169.reuse, 0x1 ;  /* 0x000000a924d67211 */ /* 0x080fe200078608ff */
[----:B------:R-:W-:Y:S01]  /*0f10*/  IMAD.MOV.U32 R230, RZ, RZ, 0x3f800000 ;  /* 0x3f800000ffe67424 */ /* 0x000fe200078e00ff */
[----:B------:R-:W-:Y:S01]  /*0f20*/  LEA R54, R71, R52, 0x1 ;  /* 0x0000003447367211 */ /* 0x000fe200078e08ff */
[----:B------:R-:W-:Y:S01]  /*0f30*/  IMAD R24, R61, 0x2, R22 ;  /* 0x000000023d187824 */ /* 0x000fe200078e0216 */
[----:B------:R-:W-:Y:S01]  /*0f40*/  LEA R212, P4, R38, R169, 0x1 ;  /* 0x000000a926d47211 */ /* 0x000fe200078808ff */
[----:B------:R-:W-:Y:S01]  /*0f50*/  IMAD.MOV.U32 R231, RZ, RZ, 0x3f800000 ;  /* 0x3f800000ffe77424 */ /* 0x000fe200078e00ff */
[----:B------:R-:W-:Y:S01]  /*0f60*/  LEA.HI.X.SX32 R211, R40, R39, 0x1, P2 ;  /* 0x0000002728d37211 */ /* 0x000fe200010f0eff */
[----:B------:R-:W-:Y:S01]  /*0f70*/  IMAD R56, R71, 0x2, R54 ;  /* 0x0000000247387824 */ /* 0x000fe200078e0236 */
        /* <DEDUP_REMOVED lines=8> */
[----:B------:R-:W-:-:S02]  /*1000*/  LEA R32, P4, R44, R169, 0x1 ;  /* 0x000000a92c207211 */ /* 0x000fc400078808ff */
[----:B------:R-:W-:Y:S02]  /*1010*/  CS2R R76, SRZ ;  /* 0x00000000004c7805 */ /* 0x000fe4000001ff00 */
[----:B------:R-:W-:Y:S01]  /*1020*/  LEA R202, P5, R52, R169, 0x1 ;  /* 0x000000a934ca7211 */ /* 0x000fe200078a08ff */
[C---:B------:R-:W-:Y:S01]  /*1030*/  IMAD R62, R71.reuse, 0x2, R60 ;  /* 0x00000002473e7824 */ /* 0x040fe200078e023c */
[----:B------:R-:W-:Y:S02]  /*1040*/  LEA.HI.X.SX32 R35, R46, R39, 0x1, P2 ;  /* 0x000000272e237211 */ /* 0x000fe400010f0eff */
[----:B------:R-:W-:Y:S02]  /*1050*/  CS2R R78, SRZ ;  /* 0x00000000004e7805 */ /* 0x000fe4000001ff00 */
[----:B------:R-:W-:Y:S01]  /*1060*/  LEA R200, P2, R54, R169, 0x1 ;  /* 0x000000a936c87211 */ /* 0x000fe200078408ff */
[----:B------:R-:W-:Y:S01]  /*1070*/  IMAD R64, R71, 0x2, R62 ;  /* 0x0000000247407824 */ /* 0x000fe200078e023e */
[----:B------:R-:W-:-:S02]  /*1080*/  LEA.HI.X.SX32 R209, R42, R39, 0x1, P3 ;  /* 0x000000272ad17211 */ /* 0x000fc400018f0eff */
[----:B------:R-:W-:Y:S02]  /*1090*/  LEA.HI.X.SX32 R33, R44, R39, 0x1, P4 ;  /* 0x000000272c217211 */ /* 0x000fe400020f0eff */
[C---:B------:R-:W-:Y:S02]  /*10a0*/  LEA R66, R71.reuse, R64, 0x1 ;  /* 0x0000004047427211 */ /* 0x040fe400078e08ff */
[-C--:B------:R-:W-:Y:S02]  /*10b0*/  LEA R206, P3, R48, R169.reuse, 0x1 ;  /* 0x000000a930ce7211 */ /* 0x080fe400078608ff */
[----:B------:R-:W-:Y:S01]  /*10c0*/  LEA R204, P4, R50, R169, 0x1 ;  /* 0x000000a932cc7211 */ /* 0x000fe200078808ff */
[C---:B------:R-:W-:Y:S01]  /*10d0*/  IMAD R68, R71.reuse, 0x2, R66 ;  /* 0x0000000247447824 */ /* 0x040fe200078e0242 */
[----:B------:R-:W-:Y:S02]  /*10e0*/  LEA.HI.X.SX32 R203, R52, R39, 0x1, P5 ;  /* 0x0000002734cb7211 */ /* 0x000fe400028f0eff */
[----:B------:R-:W-:Y:S01]  /*10f0*/  LEA R194, P5, R60, R169, 0x1 ;  /* 0x000000a93cc27211 */ /* 0x000fe200078a08ff */
[----:B------:R-:W-:Y:S01]  /*1100*/  IMAD R70, R71, 0x2, R68 ;  /* 0x0000000247467824 */ /* 0x000fe200078e0244 */
[----:B------:R-:W-:-:S02]  /*1110*/  LEA.HI.X.SX32 R201, R54, R39, 0x1, P2 ;  /* 0x0000002736c97211 */ /* 0x000fc400010f0eff */
[----:B------:R-:W-:Y:S02]  /*1120*/  LEA R192, P2, R62, R169, 0x1 ;  /* 0x000000a93ec07211 */ /* 0x000fe400078408ff */
[C---:B------:R-:W-:Y:S02]  /*1130*/  LEA R72, R71.reuse, R70, 0x1 ;  /* 0x0000004647487211 */ /* 0x040fe400078e08ff */
[-C--:B------:R-:W-:Y:S02]  /*1140*/  LEA.HI.X.SX32 R207, R48, R39.reuse, 0x1, P3 ;  /* 0x0000002730cf7211 */ /* 0x080fe400018f0eff */
[----:B------:R-:W-:Y:S01]  /*1150*/  LEA.HI.X.SX32 R205, R50, R39, 0x1, P4 ;  /* 0x0000002732cd7211 */ /* 0x000fe200020f0eff */
[----:B------:R-:W-:Y:S01]  /*1160*/  IMAD R74, R71, 0x2, R72 ;  /* 0x00000002474a7824 */ /* 0x000fe200078e0248 */
[----:B------:R-:W-:Y:S02]  /*1170*/  LEA R30, R61, R28, 0x1 ;  /* 0x0000001c3d1e7211 */ /* 0x000fe400078e08ff */
[-C--:B------:R-:W-:Y:S01]  /*1180*/  LEA R198, P3, R56, R169.reuse, 0x1 ;  /* 0x000000a938c67211 */ /* 0x080fe200078608ff */
[----:B------:R-:W-:Y:S01]  /*1190*/  IMAD R18, R71, 0x2, R74 ;  /* 0x0000000247127824 */ /* 0x000fe200078e024a */
[----:B------:R-:W-:Y:S01]  /*11a0*/  LEA R196, P4, R58, R169, 0x1 ;  /* 0x000000a93ac47211 */ /* 0x000fe200078808ff */
[----:B------:R-:W-:Y:S01]  /*11b0*/  IMAD R36, R61, 0x2, R30 ;  /* 0x000000023d247824 */ /* 0x000fe200078e021e */
[----:B------:R-:W-:Y:S01]  /*11c0*/  LEA.HI.X.SX32 R195, R60, R39, 0x1, P5 ;  /* 0x000000273cc37211 */ /* 0x000fe200028f0eff */
[----:B------:R-:W-:Y:S01]  /*11d0*/  IMAD R14, R71, 0x2, R18 ;  /* 0x00000002470e7824 */ /* 0x000fe200078e0212 */
[----:B------:R-:W-:Y:S01]  /*11e0*/  LEA R186, P5, R68, R169, 0x1 ;  /* 0x000000a944ba7211 */ /* 0x000fe200078a08ff */
[----:B------:R-:W-:Y:S01]  /*11f0*/  IMAD R37, R61, 0x2, R36 ;  /* 0x000000023d257824 */ /* 0x000fe200078e0224 */
[----:B------:R-:W-:Y:S01]  /*1200*/  LEA.HI.X.SX32 R193, R62, R39, 0x1, P2 ;  /* 0x000000273ec17211 */ /* 0x000fe200010f0eff */
[----:B------:R-:W-:Y:S01]  /*1210*/  IMAD R16, R71, 0x2, R14 ;  /* 0x0000000247107824 */ /* 0x000fe200078e020e */
[----:B------:R-:W-:-:S02]  /*1220*/  LEA R184, P2, R70, R169, 0x1 ;  /* 0x000000a946b87211 */ /* 0x000fc400078408ff */
[-C--:B------:R-:W-:Y:S01]  /*1230*/  LEA.HI.X.SX32 R199, R56, R39.reuse, 0x1, P3 ;  /* 0x0000002738c77211 */ /* 0x080fe200018f0eff */
[C---:B------:R-:W-:Y:S01]  /*1240*/  IMAD R20, R71.reuse, 0x2, R16 ;  /* 0x0000000247147824 */ /* 0x040fe200078e0210 */
[----:B------:R-:W-:Y:S02]  /*1250*/  LEA.HI.X.SX32 R197, R58, R39, 0x1, P4 ;  /* 0x000000273ac57211 */ /* 0x000fe400020f0eff */
[-C--:B------:R-:W-:Y:S01]  /*1260*/  LEA R190, P3, R64, R169.reuse, 0x1 ;  /* 0x000000a940be7211 */ /* 0x080fe200078608ff */
[----:B------:R-:W-:Y:S01]  /*1270*/  IMAD R15, R71, 0x2, R20 ;  /* 0x00000002470f7824 */ /* 0x000fe200078e0214 */
[----:B------:R-:W-:Y:S02]  /*1280*/  LEA R188, P4, R66, R169, 0x1 ;  /* 0x000000a942bc7211 */ /* 0x000fe400078808ff */
[----:B------:R-:W-:Y:S02]  /*1290*/  LEA.HI.X.SX32 R187, R68, R39, 0x1, P5 ;  /* 0x0000002744bb7211 */ /* 0x000fe400028f0eff */
[----:B------:R-:W-:-:S02]  /*12a0*/  LEA R178, P5, R18, R169, 0x1 ;  /* 0x000000a912b27211 */ /* 0x000fc400078a08ff */
[----:B------:R-:W-:Y:S02]  /*12b0*/  LEA.HI.X.SX32 R185, R70, R39, 0x1, P2 ;  /* 0x0000002746b97211 */ /* 0x000fe400010f0eff */
[----:B------:R-:W-:Y:S02]  /*12c0*/  LEA R176, P2, R14, R169, 0x1 ;  /* 0x000000a90eb07211 */ /* 0x000fe400078408ff */
[-C--:B------:R-:W-:Y:S02]  /*12d0*/  LEA.HI.X.SX32 R191, R64, R39.reuse, 0x1, P3 ;  /* 0x0000002740bf7211 */ /* 0x080fe400018f0eff */
[----:B------:R-:W-:Y:S02]  /*12e0*/  LEA.HI.X.SX32 R189, R66, R39, 0x1, P4 ;  /* 0x0000002742bd7211 */ /* 0x000fe400020f0eff */
[-C--:B------:R-:W-:Y:S02]  /*12f0*/  LEA R182, P3, R72, R169.reuse, 0x1 ;  /* 0x000000a948b67211 */ /* 0x080fe400078608ff */
[----:B------:R-:W-:-:S02]  /*1300*/  LEA R180, P4, R74, R169, 0x1 ;  /* 0x000000a94ab47211 */ /* 0x000fc400078808ff */
[----:B------:R-:W-:Y:S02]  /*1310*/  LEA.HI.X.SX32 R179, R18, R39, 0x1, P5 ;  /* 0x0000002712b37211 */ /* 0x000fe400028f0eff */
[----:B------:R-:W-:Y:S02]  /*1320*/  LEA R168, P5, R15, R169, 0x1 ;  /* 0x000000a90fa87211 */ /* 0x000fe400078a08ff */
[-C--:B------:R-:W-:Y:S01]  /*1330*/  LEA.HI.X.SX32 R177, R14, R39.reuse, 0x1, P2 ;  /* 0x000000270eb17211 */ /* 0x080fe200010f0eff */
[----:B------:R-:W-:Y:S01]  /*1340*/  IMAD R14, R61, 0x2, R37 ;  /* 0x000000023d0e7824 */ /* 0x000fe200078e0225 */
[-C--:B------:R-:W-:Y:S02]  /*1350*/  LEA.HI.X.SX32 R183, R72, R39.reuse, 0x1, P3 ;  /* 0x0000002748b77211 */ /* 0x080fe400018f0eff */
[----:B------:R-:W-:Y:S02]  /*1360*/  CS2R R72, SRZ ;  /* 0x0000000000487805 */ /* 0x000fe4000001ff00 */
[----:B------:R-:W-:-:S02]  /*1370*/  LEA.HI.X.SX32 R181, R74, R39, 0x1, P4 ;  /* 0x000000274ab57211 */ /* 0x000fc400020f0eff */
[----:B------:R-:W-:Y:S02]  /*1380*/  CS2R R74, SRZ ;  /* 0x00000000004a7805 */ /* 0x000fe4000001ff00 */
[-C--:B------:R-:W-:Y:S02]  /*1390*/  LEA R174, P3, R16, R169.reuse, 0x1 ;  /* 0x000000a910ae7211 */ /* 0x080fe400078608ff */
[----:B------:R-:W-:Y:S02]  /*13a0*/  LEA R170, P4, R20, R169, 0x1 ;  /* 0x000000a914aa7211 */ /* 0x000fe400078808ff */
[-C--:B------:R-:W-:Y:S01]  /*13b0*/  LEA.HI.X.SX32 R169, R15, R39.reuse, 0x1, P5 ;  /* 0x000000270fa97211 */ /* 0x080fe200028f0eff */
[----:B------:R-:W-:Y:S01]  /*13c0*/  IMAD R15, R61, 0x2, R14 ;  /* 0x000000023d0f7824 */ /* 0x000fe200078e020e */
[----:B------:R-:W-:Y:S02]  /*13d0*/  LEA.HI.X.SX32 R175, R16, R39, 0x1, P3 ;  /* 0x0000002710af7211 */ /* 0x000fe400018f0eff */
[-C--:B------:R-:W-:Y:S01]  /*13e0*/  LEA R160, P3, R19, R131.reuse, 0x1 ;  /* 0x0000008313a07211 */ /* 0x080fe200078608ff */
[----:B------:R-:W-:Y:S01]  /*13f0*/  IMAD R16, R61, 0x2, R15 ;  /* 0x000000023d107824 */ /* 0x000fe200078e020f */
[----:B------:R-:W-:-:S02]  /*1400*/  LEA R166, P1, R21, R131, 0x1 ;  /* 0x0000008315a67211 */ /* 0x000fc400078208ff */
[-C--:B------:R-:W-:Y:S02]  /*1410*/  LEA.HI.X.SX32 R161, R19, R65.reuse, 0x1, P3 ;  /* 0x0000004113a17211 */ /* 0x080fe400018f0eff */
[----:B------:R-:W-:Y:S02]  /*1420*/  LEA R18, R61, R16, 0x1 ;  /* 0x000000103d127211 */ /* 0x000fe400078e08ff */
[----:B------:R-:W-:Y:S02]  /*1430*/  LEA.HI.X.SX32 R167, R21, R65, 0x1, P1 ;  /* 0x0000004115a77211 */ /* 0x000fe400008f0eff */
[----:B------:R-:W-:Y:S01]  /*1440*/  LEA R162, P1, R27, R131, 0x1 ;  /* 0x000000831ba27211 */ /* 0x000fe200078208ff */
[----:B------:R-:W-:Y:S01]  /*1450*/  IMAD R19, R61, 0x2, R18 ;  /* 0x000000023d137824 */ /* 0x000fe200078e0212 */
[----:B------:R-:W-:Y:S02]  /*1460*/  LEA.HI.X.SX32 R171, R20, R39, 0x1, P4 ;  /* 0x0000002714ab7211 */ /* 0x000fe400020f0eff */
[----:B------:R-:W-:Y:S01]  /*1470*/  LEA R164, P2, R25, R131, 0x1 ;  /* 0x0000008319a47211 */ /* 0x000fe200078408ff */
[----:B------:R-:W-:Y:S01]  /*1480*/  IMAD R20, R61, 0x2, R19 ;  /* 0x000000023d147824 */ /* 0x000fe200078e0213 */
[----:B------:R-:W-:-:S02]  /*1490*/  LEA.HI.X.SX32 R163, R27, R65, 0x1, P1 ;  /* 0x000000411ba37211 */ /* 0x000fc400008f0eff */
[-C--:B------:R-:W-:Y:S01]  /*14a0*/  LEA R156, P1, R29, R131.reuse, 0x1 ;  /* 0x000000831d9c7211 */ /* 0x080fe200078208ff */
[----:B------:R-:W-:Y:S01]  /*14b0*/  IMAD R21, R61, 0x2, R20 ;  /* 0x000000023d157824 */ /* 0x000fe200078e0214 */
[C---:B------:R-:W-:Y:S02]  /*14c0*/  LEA R152, P3, R22.reuse, R131, 0x1 ;  /* 0x0000008316987211 */ /* 0x040fe400078608ff */
[----:B------:R-:W-:Y:S02]  /*14d0*/  LEA.HI.X.SX32 R165, R25, R65, 0x1, P2 ;  /* 0x0000004119a57211 */ /* 0x000fe400010f0eff */
[----:B------:R-:W-:Y:S02]  /*14e0*/  LEA R154, P2, R31, R131, 0x1 ;  /* 0x000000831f9a7211 */ /* 0x000fe400078408ff */
[-C--:B------:R-:W-:Y:S02]  /*14f0*/  LEA.HI.X.SX32 R157, R29, R65.reuse, 0x1, P1 ;  /* 0x000000411d9d7211 */ /* 0x080fe400008f0eff */
[----:B------:R-:W-:Y:S01]  /*1500*/  LEA.HI.X.SX32 R153, R22, R65, 0x1, P3 ;  /* 0x0000004116997211 */ /* 0x000fe200018f0eff */
[----:B------:R-:W-:Y:S01]  /*1510*/  IMAD R22, R61, 0x2, R21 ;  /* 0x000000023d167824 */ /* 0x000fe200078e0215 */
[----:B------:R-:W-:-:S02]  /*1520*/  LEA R150, P1, R24, R131, 0x1 ;  /* 0x0000008318967211 */ /* 0x000fc400078208ff */
[----:B------:R-:W-:Y:S02]  /*1530*/  LEA.HI.X.SX32 R155, R31, R65, 0x1, P2 ;  /* 0x000000411f9b7211 */ /* 0x000fe400010f0eff */
[----:B------:R-:W-:Y:S02]  /*1540*/  LEA R148, P2, R26, R131, 0x1 ;  /* 0x000000831a947211 */ /* 0x000fe400078408ff */
[----:B------:R-:W-:Y:S01]  /*1550*/  LEA.HI.X.SX32 R151, R24, R65, 0x1, P1 ;  /* 0x0000004118977211 */ /* 0x000fe200008f0eff */
[----:B------:R-:W-:Y:S01]  /*1560*/  IMAD R24, R61, 0x2, R22 ;  /* 0x000000023d187824 */ /* 0x000fe200078e0216 */
[-C--:B------:R-:W-:Y:S02]  /*1570*/  LEA R144, P1, R30, R131.reuse, 0x1 ;  /* 0x000000831e907211 */ /* 0x080fe400078208ff */
[----:B------:R-:W-:Y:S02]  /*1580*/  LEA R146, P3, R28, R131, 0x1 ;  /* 0x000000831c927211 */ /* 0x000fe400078608ff */
[----:B------:R-:W-:-:S02]  /*1590*/  LEA.HI.X.SX32 R149, R26, R65, 0x1, P2 ;  /* 0x000000411a957211 */ /* 0x000fc400010f0eff */
[----:B------:R-:W-:Y:S02]  /*15a0*/  LEA R142, P2, R36, R131, 0x1 ;  /* 0x00000083248e7211 */ /* 0x000fe400078408ff */
[----:B------:R-:W-:Y:S02]  /*15b0*/  LEA.HI.X.SX32 R145, R30, R65, 0x1, P1 ;  /* 0x000000411e917211 */ /* 0x000fe400008f0eff */
[----:B------:R-:W-:Y:S02]  /*15c0*/  LEA R138, P1, R14, R131, 0x1 ;  /* 0x000000830e8a7211 */ /* 0x000fe400078208ff */
[----:B------:R-:W-:Y:S02]  /*15d0*/  LEA R25, R61, R24, 0x1 ;  /* 0x000000183d197211 */ /* 0x000fe400078e08ff */
[----:B------:R-:W-:Y:S02]  /*15e0*/  LEA.HI.X.SX32 R147, R28, R65, 0x1, P3 ;  /* 0x000000411c937211 */ /* 0x000fe400018f0eff */
[----:B------:R-:W-:-:S02]  /*15f0*/  LEA R140, P3, R37, R131, 0x1 ;  /* 0x00000083258c7211 */ /* 0x000fc400078608ff */
[----:B------:R-:W-:Y:S02]  /*1600*/  LEA.HI.X.SX32 R143, R36, R65, 0x1, P2 ;  /* 0x00000041248f7211 */ /* 0x000fe400010f0eff */
[----:B------:R-:W-:Y:S02]  /*1610*/  LEA R136, P2, R15, R131, 0x1 ;  /* 0x000000830f887211 */ /* 0x000fe400078408ff */
[-C--:B------:R-:W-:Y:S01]  /*1620*/  LEA.HI.X.SX32 R139, R14, R65.reuse, 0x1, P1 ;  /* 0x000000410e8b7211 */ /* 0x080fe200008f0eff */
[----:B------:R-:W-:Y:S01]  /*1630*/  IMAD R14, R61, 0x2, R25 ;  /* 0x000000023d0e7824 */ /* 0x000fe200078e0219 */
[----:B------:R-:W-:Y:S02]  /*1640*/  LEA.HI.X.SX32 R141, R37, R65, 0x1, P3 ;  /* 0x00000041258d7211 */ /* 0x000fe400018f0eff */
[C---:B------:R-:W-:Y:S02]  /*1650*/  LEA R134, P3, R16.reuse, R131, 0x1 ;  /* 0x0000008310867211 */ /* 0x040fe400078608ff */
[-C--:B------:R-:W-:Y:S01]  /*1660*/  LEA.HI.X.SX32 R137, R15, R65.reuse, 0x1, P2 ;  /* 0x000000410f897211 */ /* 0x080fe200010f0eff */
[----:B------:R-:W-:Y:S01]  /*1670*/  IMAD R15, R61, 0x2, R14 ;  /* 0x000000023d0f7824 */ /* 0x000fe200078e020e */
[----:B------:R-:W-:-:S02]  /*1680*/  LEA.HI.X.SX32 R135, R16, R65, 0x1, P3 ;  /* 0x0000004110877211 */ /* 0x000fc400018f0eff */
[CC--:B------:R-:W-:Y:S01]  /*1690*/  LEA R36, P1, R18.reuse, R131.reuse, 0x1 ;  /* 0x0000008312247211 */ /* 0x0c0fe200078208ff */
[----:B------:R-:W-:Y:S01]  /*16a0*/  IMAD R16, R61, 0x2, R15 ;  /* 0x000000023d107824 */ /* 0x000fe200078e020f */
[----:B------:R-:W-:Y:S02]  /*16b0*/  LEA R38, P2, R19, R131, 0x1 ;  /* 0x0000008313267211 */ /* 0x000fe400078408ff */
[----:B------:R-:W-:Y:S01]  /*16c0*/  LEA.HI.X.SX32 R37, R18, R65, 0x1, P1 ;  /* 0x0000004112257211 */ /* 0x000fe200008f0eff */
[----:B------:R-:W-:Y:S01]  /*16d0*/  IMAD R18, R61, 0x2, R16 ;  /* 0x000000023d127824 */ /* 0x000fe200078e0210 */
[----:B------:R-:W-:Y:S02]  /*16e0*/  LEA R40, P3, R20, R131, 0x1 ;  /* 0x0000008314287211 */ /* 0x000fe400078608ff */
[----:B------:R-:W-:Y:S01]  /*16f0*/  LEA.HI.X.SX32 R39, R19, R65, 0x1, P2 ;  /* 0x0000004113277211 */ /* 0x000fe200010f0eff */
[----:B------:R-:W-:Y:S01]  /*1700*/  IMAD R19, R61, 0x2, R18 ;  /* 0x000000023d137824 */ /* 0x000fe200078e0212 */
[----:B------:R-:W-:-:S02]  /*1710*/  LEA R44, P2, R22, R131, 0x1 ;  /* 0x00000083162c7211 */ /* 0x000fc400078408ff */
[----:B------:R-:W-:Y:S02]  /*1720*/  LEA.HI.X.SX32 R41, R20, R65, 0x1, P3 ;  /* 0x0000004114297211 */ /* 0x000fe400018f0eff */
[-C--:B------:R-:W-:Y:S02]  /*1730*/  LEA R42, P1, R21, R131.reuse, 0x1 ;  /* 0x00000083152a7211 */ /* 0x080fe400078208ff */
[----:B------:R-:W-:Y:S02]  /*1740*/  LEA R46, P3, R24, R131, 0x1 ;  /* 0x00000083182e7211 */ /* 0x000fe400078608ff */
[----:B------:R-:W-:Y:S02]  /*1750*/  LEA.HI.X.SX32 R45, R22, R65, 0x1, P2 ;  /* 0x00000041162d7211 */ /* 0x000fe400010f0eff */
[----:B------:R-:W-:Y:S02]  /*1760*/  LEA R50, P2, R14, R131, 0x1 ;  /* 0x000000830e327211 */ /* 0x000fe400078408ff */
[----:B------:R-:W-:-:S02]  /*1770*/  LEA R20, R61, R19, 0x1 ;  /* 0x000000133d147211 */ /* 0x000fc400078e08ff */
[-C--:B------:R-:W-:Y:S02]  /*1780*/  LEA.HI.X.SX32 R43, R21, R65.reuse, 0x1, P1 ;  /* 0x00000041152b7211 */ /* 0x080fe400008f0eff */
[----:B------:R-:W-:Y:S02]  /*1790*/  LEA.HI.X.SX32 R47, R24, R65, 0x1, P3 ;  /* 0x00000041182f7211 */ /* 0x000fe400018f0eff */
[-C--:B------:R-:W-:Y:S02]  /*17a0*/  LEA R48, P1, R25, R131.reuse, 0x1 ;  /* 0x0000008319307211 */ /* 0x080fe400078208ff */
[----:B------:R-:W-:Y:S02]  /*17b0*/  LEA R52, P3, R15, R131, 0x1 ;  /* 0x000000830f347211 */ /* 0x000fe400078608ff */
[-C--:B------:R-:W-:Y:S01]  /*17c0*/  LEA.HI.X.SX32 R51, R14, R65.reuse, 0x1, P2 ;  /* 0x000000410e337211 */ /* 0x080fe200010f0eff */
[----:B------:R-:W-:Y:S01]  /*17d0*/  IMAD R14, R61, 0x2, R20 ;  /* 0x000000023d0e7824 */ /* 0x000fe200078e0214 */
[----:B------:R-:W-:-:S02]  /*17e0*/  LEA.HI.X.SX32 R49, R25, R65, 0x1, P1 ;  /* 0x0000004119317211 */ /* 0x000fc400008f0eff */
[----:B------:R-:W-:Y:S01]  /*17f0*/  LEA.HI.X.SX32 R53, R15, R65, 0x1, P3 ;  /* 0x000000410f357211 */ /* 0x000fe200018f0eff */
[C---:B------:R-:W-:Y:S01]  /*1800*/  IMAD R15, R61.reuse, 0x2, R14 ;  /* 0x000000023d0f7824 */ /* 0x040fe200078e020e */
[-C--:B------:R-:W-:Y:S02]  /*1810*/  LEA R54, P1, R16, R131.reuse, 0x1 ;  /* 0x0000008310367211 */ /* 0x080fe400078208ff */
[----:B------:R-:W-:Y:S02]  /*1820*/  LEA R56, P2, R18, R131, 0x1 ;  /* 0x0000008312387211 */ /* 0x000fe400078408ff */
[----:B------:R-:W-:Y:S01]  /*1830*/  LEA.HI.X.SX32 R55, R16, R65, 0x1, P1 ;  /* 0x0000004110377211 */ /* 0x000fe200008f0eff */
[----:B------:R-:W-:Y:S01]  /*1840*/  IMAD R16, R61, 0x2, R15 ;  /* 0x000000023d107824 */ /* 0x000fe200078e020f */
[----:B------:R-:W-:Y:S02]  /*1850*/  LEA R58, P3, R19, R131, 0x1 ;  /* 0x00000083133a7211 */ /* 0x000fe400078608ff */
[----:B------:R-:W-:-:S02]  /*1860*/  LEA.HI.X.SX32 R57, R18, R65, 0x1, P2 ;  /* 0x0000004112397211 */ /* 0x000fc400010f0eff */
[----:B------:R-:W-:Y:S02]  /*1870*/  LEA R130, P4, R16, R131, 0x1 ;  /* 0x0000008310827211 */ /* 0x000fe400078808ff */
[----:B------:R-:W-:Y:S02]  /*1880*/  LEA.HI.X.SX32 R59, R19, R65, 0x1, P3 ;  /* 0x00000041133b7211 */ /* 0x000fe400018f0eff */
[----:B------:R-:W-:Y:S02]  /*1890*/  CS2R R18, SRZ ;  /* 0x0000000000127805 */ /* 0x000fe4000001ff00 */
[-C--:B------:R-:W-:Y:S02]  /*18a0*/  LEA R60, P1, R20, R131.reuse, 0x1 ;  /* 0x00000083143c7211 */ /* 0x080fe400078208ff */
[-C--:B------:R-:W-:Y:S02]  /*18b0*/  LEA R62, P2, R14, R131.reuse, 0x1 ;  /* 0x000000830e3e7211 */ /* 0x080fe400078408ff */
[----:B------:R-:W-:-:S02]  /*18c0*/  LEA R128, P3, R15, R131, 0x1 ;  /* 0x000000830f807211 */ /* 0x000fc400078608ff */
[-C--:B------:R-:W-:Y:S02]  /*18d0*/  LEA.HI.X.SX32 R131, R16, R65.reuse, 0x1, P4 ;  /* 0x0000004110837211 */ /* 0x080fe400020f0eff */
[----:B------:R-:W-:Y:S02]  /*18e0*/  SHF.R.U32.HI R16, RZ, 0x2, R0 ;  /* 0x00000002ff107819 */ /* 0x000fe40000011600 */
[----:B------:R-:W-:Y:S02]  /*18f0*/  LEA.HI.X.SX32 R61, R20, R65, 0x1, P1 ;  /* 0x00000041143d7211 */ /* 0x000fe400008f0eff */
[----:B------:R-:W-:Y:S02]  /*1900*/  SGXT.U32 R16, R16, 0x3 ;  /* 0x000000031010781a */ /* 0x000fe40000000000 */
[----:B------:R-:W-:Y:S02]  /*1910*/  SHF.R.U32.HI R20, RZ, 0x3, R10 ;  /* 0x00000003ff147819 */ /* 0x000fe4000001160a */
[----:B------:R-:W-:-:S02]  /*1920*/  LOP3.LUT R26, R16, 0x10, RZ, 0xfc, !PT ;  /* 0x00000010101a7812 */ /* 0x000fc400078efcff */
[----:B------:R-:W-:Y:S02]  /*1930*/  LOP3.LUT R27, R16, 0x18, RZ, 0xfc, !PT ;  /* 0x00000018101b7812 */ /* 0x000fe400078efcff */
[----:B------:R-:W-:Y:S02]  /*1940*/  LOP3.LUT R64, R20, 0xc, RZ, 0xc0, !PT ;  /* 0x0000000c14407812 */ /* 0x000fe400078ec0ff */
[----:B------:R-:W-:Y:S02]  /*1950*/  LEA R26, R26, UR6, 0x4 ;  /* 0x000000061a1a7c11 */ /* 0x000fe4000f8e20ff */
[----:B------:R-:W-:Y:S02]  /*1960*/  LEA R27, R27, UR6, 0x4 ;  /* 0x000000061b1b7c11 */ /* 0x000fe4000f8e20ff */
[----:B------:R-:W-:Y:S02]  /*1970*/  LOP3.LUT R25, R16, 0x8, RZ, 0xfc, !PT ;  /* 0x0000000810197812 */ /* 0x000fe400078efcff */
[----:B------:R-:W-:Y:S01]  /*1980*/  LOP3.LUT R24, R17, 0x10, R0, 0x78, !PT ;  /* 0x0000001011187812 */ /* 0x000fe200078e7800 */
[----:B------:R-:W-:Y:S01]  /*1990*/  IMAD.IADD R17, R64, 0x1, R26 ;  /* 0x0000000140117824 */ /* 0x000fe200078e021a */
[----:B------:R-:W-:-:S02]  /*19a0*/  LOP3.LUT R20, R16, R23, RZ, 0xfc, !PT ;  /* 0x0000001710147212 */ /* 0x000fc400078efcff */
[C-C-:B------:R-:W-:Y:S02]  /*19b0*/  LOP3.LUT R21, R23.reuse, 0x8, R16.reuse, 0xfe, !PT ;  /* 0x0000000817157812 */ /* 0x140fe400078efe10 */
[--C-:B------:R-:W-:Y:S02]  /*19c0*/  LOP3.LUT R22, R23, 0x10, R16.reuse, 0xfe, !PT ;  /* 0x0000001017167812 */ /* 0x100fe400078efe10 */
[-C--:B------:R-:W-:Y:S02]  /*19d0*/  LEA.HI.X.SX32 R63, R14, R65.reuse, 0x1, P2 ;  /* 0x000000410e3f7211 */ /* 0x080fe400010f0eff */
[----:B------:R-:W-:Y:S02]  /*19e0*/  LEA.HI.X.SX32 R129, R15, R65, 0x1, P3 ;  /* 0x000000410f817211 */ /* 0x000fe400018f0eff */
[----:B------:R-:W-:Y:S01]  /*19f0*/  LOP3.LUT R23, R23, 0x18, R16, 0xfe, !PT ;  /* 0x0000001817177812 */ /* 0x000fe200078efe10 */
[----:B------:R-:W-:Y:S01]  /*1a00*/  IMAD.IADD R16, R64, 0x1, R27 ;  /* 0x0000000140107824 */ /* 0x000fe200078e021b */
[----:B------:R-:W-:-:S02]  /*1a10*/  IADD3 R28, PT, PT, R8, UR6, RZ ;  /* 0x00000006081c7c10 */ /* 0x000fc4000fffe0ff */
[----:B------:R-:W-:Y:S02]  /*1a20*/  LOP3.LUT P1, RZ, R0, 0x3, RZ, 0xc0, !PT ;  /* 0x0000000300ff7812 */ /* 0x000fe4000782c0ff */
[C---:B------:R-:W-:Y:S02]  /*1a30*/  LOP3.LUT R14, R3.reuse, 0x40, RZ, 0x3c, !PT ;  /* 0x00000040030e7812 */ /* 0x040fe400078e3cff */
[----:B------:R-:W-:Y:S02]  /*1a40*/  LOP3.LUT R15, R3, 0x60, RZ, 0x3c, !PT ;  /* 0x00000060030f7812 */ /* 0x000fe400078e3cff */
[----:B------:R-:W-:Y:S02]  /*1a50*/  LEA R25, R25, UR6, 0x4 ;  /* 0x0000000619197c11 */ /* 0x000fe4000f8e20ff */
[----:B------:R-:W-:Y:S02]  /*1a60*/  LOP3.LUT R29, R11, 0x40, RZ, 0x3c, !PT ;  /* 0x000000400b1d7812 */ /* 0x000fe400078e3cff */
[----:B------:R-:W-:-:S02]  /*1a70*/  LOP3.LUT R30, R24, 0x20, RZ, 0x3c, !PT ;  /* 0x00000020181e7812 */ /* 0x000fc400078e3cff */
[C---:B------:R-:W-:Y:S02]  /*1a80*/  LOP3.LUT R31, R24.reuse, 0x40, RZ, 0x3c, !PT ;  /* 0x00000040181f7812 */ /* 0x040fe400078e3cff */
[----:B------:R-:W-:Y:S02]  /*1a90*/  LOP3.LUT R132, R24, 0x60, RZ, 0x3c, !PT ;  /* 0x0000006018847812 */ /* 0x000fe400078e3cff */
[----:B0-----:R-:W-:-:S07]  /*1aa0*/  LOP3.LUT R8, R13, 0x20, RZ, 0x3c, !PT ;  /* 0x000000200d087812 */ /* 0x001fce00078e3cff */
.L_x_1:
[----:B------:R-:W-:-:S04]  /*1ab0*/  IMAD.WIDE R64, R18, 0x2, R226 ;  /* 0x0000000212407825 */ /* 0x000fc800078e02e2 */
[C---:B------:R-:W-:Y:S01]  /*1ac0*/  IMAD.WIDE R68, R18.reuse, 0x2, R222 ;  /* 0x0000000212447825 */ /* 0x040fe200078e02de */
[----:B------:R0:W2:Y:S03]  /*1ad0*/  LDG.E.U16 R100, desc[UR10][R64.64] ;  /* 0x0000000a40647981 */ /* 0x0000a6000c1e1500 */
[C---:B------:R-:W-:Y:S01]  /*1ae0*/  IMAD.WIDE R66, R18.reuse, 0x2, R224 ;  /* 0x0000000212427825 */ /* 0x040fe200078e02e0 */
[----:B------:R1:W3:Y:S03]  /*1af0*/  LDG.E.U16 R102, desc[UR10][R68.64] ;  /* 0x0000000a44667981 */ /* 0x0002e6000c1e1500 */
[C---:B------:R-:W-:Y:S01]  /*1b00*/  IMAD.WIDE R104, R18.reuse, 0x2, R220 ;  /* 0x0000000212687825 */ /* 0x040fe200078e02dc */
[----:B------:R4:W5:Y:S03]  /*1b10*/  LDG.E.U16 R101, desc[UR10][R66.64] ;  /* 0x0000000a42657981 */ /* 0x000966000c1e1500 */
[----:B------:R-:W-:-:S02]  /*1b20*/  IMAD.WIDE R106, R18, 0x2, R218 ;  /* 0x00000002126a7825 */ /* 0x000fc400078e02da */
[----:B------:R-:W2:Y:S02]  /*1b30*/  LDG.E.U16 R104, desc[UR10][R104.64] ;  /* 0x0000000a68687981 */ /* 0x000ea4000c1e1500 */
[C---:B------:R-:W-:Y:S02]  /*1b40*/  IMAD.WIDE R70, R18.reuse, 0x2, R216 ;  /* 0x0000000212467825 */ /* 0x040fe400078e02d8 */
[----:B------:R-:W3:Y:S02]  /*1b50*/  LDG.E.U16 R106, desc[UR10][R106.64] ;  /* 0x0000000a6a6a7981 */ /* 0x000ee4000c1e1500 */
[C---:B------:R-:W-:Y:S02]  /*1b60*/  IMAD.WIDE R92, R18.reuse, 0x2, R208 ;  /* 0x00000002125c7825 */ /* 0x040fe400078e02d0 */
[----:B------:R0:W3:Y:S02]  /*1b70*/  LDG.E.U16 R103, desc[UR10][R70.64] ;  /* 0x0000000a46677981 */ /* 0x0000e4000c1e1500 */
[----:B------:R-:W-:-:S02]  /*1b80*/  IMAD.WIDE R86, R18, 0x2, R204 ;  /* 0x0000000212567825 */ /* 0x000fc400078e02cc */
[----:B------:R-:W3:Y:S02]  /*1b90*/  LDG.E.U16 R105, desc[UR10][R92.64] ;  /* 0x0000000a5c697981 */ /* 0x000ee4000c1e1500 */
[C---:B------:R-:W-:Y:S02]  /*1ba0*/  IMAD.WIDE R108, R18.reuse, 0x2, R214 ;  /* 0x00000002126c7825 */ /* 0x040fe400078e02d6 */
[----:B------:R4:W3:Y:S02]  /*1bb0*/  LDG.E.U16 R107, desc[UR10][R86.64] ;  /* 0x0000000a566b7981 */ /* 0x0008e4000c1e1500 */
[C---:B0-----:R-:W-:Y:S02]  /*1bc0*/  IMAD.WIDE R64, R18.reuse, 0x2, R200 ;  /* 0x0000000212407825 */ /* 0x041fe400078e02c8 */
[----:B------:R-:W3:Y:S02]  /*1bd0*/  LDG.E.U16 R108, desc[UR10][R108.64] ;  /* 0x0000000a6c6c7981 */ /* 0x000ee4000c1e1500 */
[----:B-1----:R-:W-:-:S02]  /*1be0*/  IMAD.WIDE R68, R18, 0x2, R196 ;  /* 0x0000000212447825 */ /* 0x002fc400078e02c4 */
[----:B------:R0:W3:Y:S02]  /*1bf0*/  LDG.E.U16 R116, desc[UR10][R64.64] ;  /* 0x0000000a40747981 */ /* 0x0000e4000c1e1500 */
[----:B------:R-:W-:-:S04]  /*1c00*/  IMAD.WIDE R110, R18, 0x2, R212 ;  /* 0x00000002126e7825 */ /* 0x000fc800078e02d4 */
[C---:B----4-:R-:W-:Y:S01]  /*1c10*/  IMAD.WIDE R66, R18.reuse, 0x2, R198 ;  /* 0x0000000212427825 */ /* 0x050fe200078e02c6 */
[----:B------:R1:W4:Y:S03]  /*1c20*/  LDG.E.U16 R109, desc[UR10][R68.64] ;  /* 0x0000000a446d7981 */ /* 0x000326000c1e1500 */
[C---:B------:R-:W-:Y:S01]  /*1c30*/  IMAD.WIDE R70, R18.reuse, 0x2, R192 ;  /* 0x0000000212467825 */ /* 0x040fe200078e02c0 */
[----:B------:R0:W4:Y:S03]  /*1c40*/  LDG.E.U16 R122, desc[UR10][R66.64] ;  /* 0x0000000a427a7981 */ /* 0x000126000c1e1500 */
[C---:B------:R-:W-:Y:S01]  /*1c50*/  IMAD.WIDE R84, R18.reuse, 0x2, R190 ;  /* 0x0000000212547825 */ /* 0x040fe200078e02be */
[----:B------:R0:W4:Y:S03]  /*1c60*/  LDG.E.U16 R236, desc[UR10][R70.64] ;  /* 0x0000000a46ec7981 */ /* 0x000126000c1e1500 */
[C---:B------:R-:W-:Y:S01]  /*1c70*/  IMAD.WIDE R86, R18.reuse, 0x2, R188 ;  /* 0x0000000212567825 */ /* 0x040fe200078e02bc */
[----:B------:R-:W5:Y:S03]  /*1c80*/  LDG.E.U16 R110, desc[UR10][R110.64] ;  /* 0x0000000a6e6e7981 */ /* 0x000f66000c1e1500 */
[C---:B------:R-:W-:Y:S01]  /*1c90*/  IMAD.WIDE R92, R18.reuse, 0x2, R184 ;  /* 0x00000002125c7825 */ /* 0x040fe200078e02b8 */
[----:B------:R0:W5:Y:S03]  /*1ca0*/  LDG.E.U16 R238, desc[UR10][R84.64] ;  /* 0x0000000a54ee7981 */ /* 0x000166000c1e1500 */
[C---:B------:R-:W-:Y:S01]  /*1cb0*/  IMAD.WIDE R94, R18.reuse, 0x2, R176 ;  /* 0x00000002125e7825 */ /* 0x040fe200078e02b0 */
[----:B------:R-:W5:Y:S03]  /*1cc0*/  LDG.E.U16 R242, desc[UR10][R92.64] ;  /* 0x0000000a5cf27981 */ /* 0x000f66000c1e1500 */
[C---:B------:R-:W-:Y:S01]  /*1cd0*/  IMAD.WIDE R96, R18.reuse, 0x2, R228 ;  /* 0x0000000212607825 */ /* 0x040fe200078e02e4 */
[----:B------:R0:W5:Y:S03]  /*1ce0*/  LDG.E.U16 R111, desc[UR10][R86.64] ;  /* 0x0000000a566f7981 */ /* 0x000166000c1e1500 */
[C---:B------:R-:W-:Y:S01]  /*1cf0*/  IMAD.WIDE R98, R18.reuse, 0x2, R34 ;  /* 0x0000000212627825 */ /* 0x040fe200078e0222 */
[----:B------:R0:W5:Y:S03]  /*1d00*/  LDG.E.U16 R246, desc[UR10][R94.64] ;  /* 0x0000000a5ef67981 */ /* 0x000166000c1e1500 */
[C---:B------:R-:W-:Y:S01]  /*1d10*/  IMAD.WIDE R112, R18.reuse, 0x2, R210 ;  /* 0x0000000212707825 */ /* 0x040fe200078e02d2 */
[----:B------:R1:W5:Y:S03]  /*1d20*/  LDG.E.U16 R118, desc[UR10][R96.64] ;  /* 0x0000000a60767981 */ /* 0x000366000c1e1500 */
[C---:B------:R-:W-:Y:S01]  /*1d30*/  IMAD.WIDE R114, R18.reuse, 0x2, R206 ;  /* 0x0000000212727825 */ /* 0x040fe200078e02ce */
[----:B------:R1:W5:Y:S03]  /*1d40*/  LDG.E.U16 R120, desc[UR10][R98.64] ;  /* 0x0000000a62787981 */ /* 0x000366000c1e1500 */
[C---:B0-----:R-:W-:Y:S01]  /*1d50*/  IMAD.WIDE R64, R18.reuse, 0x2, R182 ;  /* 0x0000000212407825 */ /* 0x041fe200078e02b6 */
[----:B------:R-:W5:Y:S03]  /*1d60*/  LDG.E.U16 R112, desc[UR10][R112.64] ;  /* 0x0000000a70707981 */ /* 0x000f66000c1e1500 */
[C---:B-1----:R-:W-:Y:S01]  /*1d70*/  IMAD.WIDE R68, R18.reuse, 0x2, R174 ;  /* 0x0000000212447825 */ /* 0x042fe200078e02ae */
[----:B------:R-:W5:Y:S03]  /*1d80*/  LDG.E.U16 R114, desc[UR10][R114.64] ;  /* 0x0000000a72727981 */ /* 0x000f66000c1e1500 */
[C---:B------:R-:W-:Y:S01]  /*1d90*/  IMAD.WIDE R66, R18.reuse, 0x2, R180 ;  /* 0x0000000212427825 */ /* 0x040fe200078e02b4 */
        /* <DEDUP_REMOVED lines=13> */
[----:B------:R-:W-:Y:S01]  /*1e70*/  IMAD.WIDE R98, R18, 0x2, R168 ;  /* 0x0000000212627825 */ /* 0x000fe200078e02a8 */
[----:B------:R-:W5:Y:S04]  /*1e80*/  LDG.E.U16 R240, desc[UR10][R94.64] ;  /* 0x0000000a5ef07981 */ /* 0x000f68000c1e1500 */
[----:B------:R-:W5:Y:S04]  /*1e90*/  LDG.E.U16 R244, desc[UR10][R96.64] ;  /* 0x0000000a60f47981 */ /* 0x000f68000c1e1500 */
[----:B------:R-:W5:Y:S01]  /*1ea0*/  LDG.E.U16 R248, desc[UR10][R98.64] ;  /* 0x0000000a62f87981 */ /* 0x000f62000c1e1500 */
[----:B------:R-:W-:Y:S06]  /*1eb0*/  BAR.SYNC.DEFER_BLOCKING 0x0 ;  /* 0x0000000000007b1d */ /* 0x000fec0000010000 */
[----:B--2---:R-:W-:Y:S04]  /*1ec0*/  STS.U16 [R3+UR6+0x400], R104 ;  /* 0x0004006803007988 */ /* 0x004fe80008000406 */
[----:B---3--:R-:W-:Y:S04]  /*1ed0*/  STS.U16 [R3+UR6+0x1000], R116 ;  /* 0x0010007403007988 */ /* 0x008fe80008000406 */
[----:B----4-:R-:W-:Y:S04]  /*1ee0*/  STS.U16 [R3+UR6+0x1400], R236 ;  /* 0x001400ec03007988 */ /* 0x010fe80008000406 */
[----:B-----5:R-:W-:Y:S04]  /*1ef0*/  STS.U16 [R3+UR6+0x800], R110 ;  /* 0x0008006e03007988 */ /* 0x020fe80008000406 */
[----:B------:R-:W-:Y:S04]  /*1f00*/  STS.U16 [R3+UR6+0x1800], R242 ;  /* 0x001800f203007988 */ /* 0x000fe80008000406 */
[----:B------:R-:W-:Y:S04]  /*1f10*/  STS.U16 [R3+UR6+0x1c00], R246 ;  /* 0x001c00f603007988 */ /* 0x000fe80008000406 */
[----:B------:R-:W-:Y:S04]  /*1f20*/  STS.U16 [R3+UR6], R118 ;  /* 0x0000007603007988 */ /* 0x000fe80008000406 */
[----:B------:R-:W-:Y:S04]  /*1f30*/  STS.U16 [R3+UR6+0xc00], R120 ;  /* 0x000c007803007988 */ /* 0x000fe80008000406 */
        /* <DEDUP_REMOVED lines=23> */
[----:B------:R-:W-:Y:S01]  /*20b0*/  STS.U16 [R15+UR6+0x1f00], R248 ;  /* 0x001f00f80f007988 */ /* 0x000fe20008000406 */
[----:B------:R-:W-:Y:S06]  /*20c0*/  BAR.SYNC.DEFER_BLOCKING 0x0 ;  /* 0x0000000000007b1d */ /* 0x000fec0000010000 */
[----:B------:R-:W-:Y:S04]  /*20d0*/  LDSM.16.MT88.4 R96, [R13+UR6+0x2000] ;  /* 0x002000060d60783b */ /* 0x000fe80008004200 */
[----:B------:R-:W0:Y:S04]  /*20e0*/  LDSM.16.M88.4 R84, [R11+UR6] ;  /* 0x000000060b54783b */ /* 0x000e280008000200 */
[----:B------:R-:W1:Y:S04]  /*20f0*/  LDSM.16.M88.4 R92, [R11+UR6+0x1000] ;  /* 0x001000060b5c783b */ /* 0x000e680008000200 */
[----:B------:R-:W2:Y:S04]  /*2100*/  LDSM.16.MT88.4 R120, [R8+UR6+0x2000] ;  /* 0x002000060878783b */ /* 0x000ea80008004200 */
[----:B------:R-:W3:Y:S04]  /*2110*/  LDSM.16.MT88.4 R64, [R13+UR6+0x2400] ;  /* 0x002400060d40783b */ /* 0x000ee80008004200 */
[----:B------:R-:W4:Y:S04]  /*2120*/  LDSM.16.MT88.4 R68, [R8+UR6+0x2400] ;  /* 0x002400060844783b */ /* 0x000f280008004200 */
[----:B------:R-:W-:Y:S04]  /*2130*/  LDSM.16.MT88.4 R100, [R13+UR6+0x2800] ;  /* 0x002800060d64783b */ /* 0x000fe80008004200 */
[----:B------:R-:W5:Y:S04]  /*2140*/  LDSM.16.M88.4 R108, [R29+UR6+0x1000] ;  /* 0x001000061d6c783b */ /* 0x000f680008000200 */
[----:B------:R-:W3:Y:S04]  /*2150*/  LDSM.16.M88.4 R104, [R29+UR6] ;  /* 0x000000061d68783b */ /* 0x000ee80008000200 */
[----:B------:R-:W3:Y:S01]  /*2160*/  LDSM.16.MT88.4 R116, [R8+UR6+0x2800] ;  /* 0x002800060874783b */ /* 0x000ee20008004200 */
[C---:B0-----:R-:W-:Y:S08]  /*2170*/  HMMA.16816.F32 R124, R96.reuse, R84, RZ ;  /* 0x00000054607c723c */ /* 0x041ff000000018ff */
[-C--:B-1----:R-:W-:Y:S08]  /*2180*/  HMMA.16816.F32 R96, R96, R92.reuse, RZ ;  /* 0x0000005c6060723c */ /* 0x082ff000000018ff */
[C---:B--2---:R-:W-:Y:S08]  /*2190*/  HMMA.16816.F32 R112, R120.reuse, R92, RZ ;  /* 0x0000005c7870723c */ /* 0x044ff000000018ff */
[----:B------:R-:W-:Y:S08]  /*21a0*/  HMMA.16816.F32 R120, R120, R84, RZ ;  /* 0x000000547878723c */ /* 0x000ff000000018ff */
[C---:B---3--:R-:W-:Y:S08]  /*21b0*/  HMMA.16816.F32 R124, R64.reuse, R86, R124 ;  /* 0x00000056407c723c */ /* 0x048ff0000000187c */
[-C--:B------:R-:W-:Y:S01]  /*21c0*/  HMMA.16816.F32 R96, R64, R94.reuse, R96 ;  /* 0x0000005e4060723c */ /* 0x080fe20000001860 */
[----:B------:R-:W0:Y:S07]  /*21d0*/  LDSM.16.MT88.4 R64, [R13+UR6+0x2c00] ;  /* 0x002c00060d40783b */ /* 0x000e2e0008004200 */
[C---:B----4-:R-:W-:Y:S01]  /*21e0*/  HMMA.16816.F32 R112, R68.reuse, R94, R112 ;  /* 0x0000005e4470723c */ /* 0x050fe20000001870 */
[----:B------:R-:W1:Y:S07]  /*21f0*/  LDSM.16.MT88.4 R92, [R8+UR6+0x2c00] ;  /* 0x002c0006085c783b */ /* 0x000e6e0008004200 */
[----:B------:R-:W-:Y:S08]  /*2200*/  HMMA.16816.F32 R120, R68, R86, R120 ;  /* 0x000000564478723c */ /* 0x000ff00000001878 */
[C---:B-----5:R-:W-:Y:S08]  /*2210*/  HMMA.16816.F32 R96, R100.reuse, R108, R96 ;  /* 0x0000006c6460723c */ /* 0x060ff00000001860 */
[----:B------:R-:W-:Y:S08]  /*2220*/  HMMA.16816.F32 R124, R100, R104, R124 ;  /* 0x00000068647c723c */ /* 0x000ff0000000187c */
[C---:B------:R-:W-:Y:S08]  /*2230*/  HMMA.16816.F32 R112, R116.reuse, R108, R112 ;  /* 0x0000006c7470723c */ /* 0x040ff00000001870 */
[----:B------:R-:W-:Y:S01]  /*2240*/  HMMA.16816.F32 R120, R116, R104, R120 ;  /* 0x000000687478723c */ /* 0x000fe20000001878 */
[----:B------:R-:W-:Y:S07]  /*2250*/  BAR.SYNC.DEFER_BLOCKING 0x0 ;  /* 0x0000000000007b1d */ /* 0x000fee0000010000 */
[----:B0-----:R-:W-:Y:S01]  /*2260*/  HMMA.16816.F32 R96, R64, R110, R96 ;  /* 0x0000006e4060723c */ /* 0x001fe20000001860 */
[----:B------:R-:W-:-:S07]  /*2270*/  VIADD R68, R12, UR4 ;  /* 0x000000040c447c36 */ /* 0x000fce0008000000 */
[----:B------:R-:W-:Y:S08]  /*2280*/  HMMA.16816.F32 R124, R64, R106, R124 ;  /* 0x0000006a407c723c */ /* 0x000ff0000000187c */
[----:B-1----:R-:W-:Y:S01]  /*2290*/  HMMA.16816.F32 R112, R92, R110, R112 ;  /* 0x0000006e5c70723c */ /* 0x002fe20000001870 */
[----:B------:R-:W-:-:S07]  /*22a0*/  VIADD R64, R68, 0x20 ;  /* 0x0000002044407836 */ /* 0x000fce0000000000 */
[----:B------:R-:W-:Y:S01]  /*22b0*/  HMMA.16816.F32 R120, R92, R106, R120 ;  /* 0x0000006a5c78723c */ /* 0x000fe20000001878 */
[----:B------:R-:W-:Y:S01]  /*22c0*/  FMUL R66, R96, UR9 ;  /* 0x0000000960427c20 */ /* 0x000fe20008400000 */
[----:B------:R-:W-:Y:S01]  /*22d0*/  FMUL R67, R98, UR9 ;  /* 0x0000000962437c20 */ /* 0x000fe20008400000 */
[-C--:B------:R-:W-:Y:S02]  /*22e0*/  ISETP.GE.AND P6, PT, R20, R64.reuse, PT ;  /* 0x000000401400720c */ /* 0x080fe40003fc6270 */
[-C--:B------:R-:W-:Y:S01]  /*22f0*/  ISETP.GE.AND P5, PT, R21, R64.reuse, PT ;  /* 0x000000401500720c */ /* 0x080fe20003fa6270 */
[----:B------:R-:W-:Y:S01]  /*2300*/  FMUL R124, R124, UR9 ;  /* 0x000000097c7c7c20 */ /* 0x000fe20008400000 */
[-C--:B------:R-:W-:Y:S01]  /*2310*/  ISETP.GE.AND P2, PT, R22, R64.reuse, PT ;  /* 0x000000401600720c */ /* 0x080fe20003f46270 */
[----:B------:R-:W-:Y:S01]  /*2320*/  FMUL R93, R125, UR9 ;  /* 0x000000097d5d7c20 */ /* 0x000fe20008400000 */
[----:B------:R-:W-:Y:S01]  /*2330*/  ISETP.GE.AND P4, PT, R23, R64, PT ;  /* 0x000000401700720c */ /* 0x000fe20003f86270 */
[----:B------:R-:W-:Y:S01]  /*2340*/  FMUL R69, R126, UR9 ;  /* 0x000000097e457c20 */ /* 0x000fe20008400000 */
[----:B------:R-:W-:Y:S01]  /*2350*/  FMUL R65, R112, UR9 ;  /* 0x0000000970417c20 */ /* 0x000fe20008400000 */
[----:B------:R-:W-:Y:S01]  /*2360*/  FSEL R66, R66, -INF , P6 ;  /* 0xff80000042427808 */ /* 0x000fe20003000000 */
[----:B------:R-:W-:Y:S01]  /*2370*/  FMUL R64, R114, UR9 ;  /* 0x0000000972407c20 */ /* 0x000fe20008400000 */
[----:B------:R-:W-:-:S02]  /*2380*/  FSEL R67, R67, -INF , P5 ;  /* 0xff80000043437808 */ /* 0x000fc40002800000 */
[CC--:B------:R-:W-:Y:S02]  /*2390*/  ISETP.GE.AND P3, PT, R20.reuse, R68.reuse, PT ;  /* 0x000000441400720c */ /* 0x0c0fe40003f66270 */
[-C--:B------:R-:W-:Y:S02]  /*23a0*/  ISETP.GT.AND P6, PT, R20, R68.reuse, PT ;  /* 0x000000441400720c */ /* 0x080fe40003fc4270 */
[----:B------:R-:W-:Y:S01]  /*23b0*/  ISETP.GE.AND P5, PT, R21, R68, PT ;  /* 0x000000441500720c */ /* 0x000fe20003fa6270 */
[----:B------:R-:W-:Y:S01]  /*23c0*/  VIADD R85, R68, 0x21 ;  /* 0x0000002144557836 */ /* 0x000fe20000000000 */
[----:B------:R-:W-:Y:S02]  /*23d0*/  FSEL R65, R65, -INF , P2 ;  /* 0xff80000041417808 */ /* 0x000fe40001000000 */
[----:B------:R-:W-:Y:S02]  /*23e0*/  FSEL R64, R64, -INF , P4 ;  /* 0xff80000040407808 */ /* 0x000fe40002000000 */
[----:B------:R-:W-:-:S02]  /*23f0*/  FSEL R96, R124, -INF , P3 ;  /* 0xff8000007c607808 */ /* 0x000fc40001800000 */
[----:B------:R-:W-:Y:S02]  /*2400*/  FSEL R93, R93, -INF , P6 ;  /* 0xff8000005d5d7808 */ /* 0x000fe40003000000 */
[----:B------:R-:W-:Y:S01]  /*2410*/  FSEL R69, R69, -INF , P5 ;  /* 0xff80000045457808 */ /* 0x000fe20002800000 */
[----:B------:R-:W-:Y:S01]  /*2420*/  FMUL R84, R127, UR9 ;  /* 0x000000097f547c20 */ /* 0x000fe20008400000 */
[-C--:B------:R-:W-:Y:S01]  /*2430*/  ISETP.GT.AND P2, PT, R21, R68.reuse, PT ;  /* 0x000000441500720c */ /* 0x080fe20003f44270 */
[----:B------:R-:W-:Y:S01]  /*2440*/  FMUL R70, R120, UR9 ;  /* 0x0000000978467c20 */ /* 0x000fe20008400000 */
[CC--:B------:R-:W-:Y:S01]  /*2450*/  ISETP.GE.AND P4, PT, R22.reuse, R68.reuse, PT ;  /* 0x000000441600720c */ /* 0x0c0fe20003f86270 */
[----:B------:R-:W-:Y:S01]  /*2460*/  FMUL R71, R121, UR9 ;  /* 0x0000000979477c20 */ /* 0x000fe20008400000 */
[-C--:B------:R-:W-:Y:S02]  /*2470*/  ISETP.GT.AND P3, PT, R22, R68.reuse, PT ;  /* 0x000000441600720c */ /* 0x080fe40003f64270 */
[----:B------:R-:W-:-:S02]  /*2480*/  ISETP.GE.AND P6, PT, R23, R68, PT ;  /* 0x000000441700720c */ /* 0x000fc40003fc6270 */
[----:B------:R-:W-:Y:S01]  /*2490*/  ISETP.GT.AND P5, PT, R23, R68, PT ;  /* 0x000000441700720c */ /* 0x000fe20003fa4270 */
[----:B------:R-:W-:Y:S01]  /*24a0*/  FMUL R68, R122, UR9 ;  /* 0x000000097a447c20 */ /* 0x000fe20008400000 */
[----:B------:R-:W-:Y:S02]  /*24b0*/  FSEL R84, R84, -INF , P2 ;  /* 0xff80000054547808 */ /* 0x000fe40001000000 */
[----:B------:R-:W-:Y:S02]  /*24c0*/  FSEL R70, R70, -INF , P4 ;  /* 0xff80000046467808 */ /* 0x000fe40002000000 */
[----:B------:R-:W-:Y:S02]  /*24d0*/  FSEL R71, R71, -INF , P3 ;  /* 0xff80000047477808 */ /* 0x000fe40001800000 */
[----:B------:R-:W-:Y:S01]  /*24e0*/  FSEL R68, R68, -INF , P6 ;  /* 0xff80000044447808 */ /* 0x000fe20003000000 */
[----:B------:R-:W-:Y:S01]  /*24f0*/  FMUL R97, R97, UR9 ;  /* 0x0000000961617c20 */ /* 0x000fe20008400000 */
[----:B------:R-:W-:-:S02]  /*2500*/  ISETP.GE.AND P2, PT, R20, R85, PT ;  /* 0x000000551400720c */ /* 0x000fc40003f46270 */
[-C--:B------:R-:W-:Y:S02]  /*2510*/  ISETP.GE.AND P4, PT, R21, R85.reuse, PT ;  /* 0x000000551500720c */ /* 0x080fe40003f86270 */
[-C--:B------:R-:W-:Y:S02]  /*2520*/  ISETP.GE.AND P3, PT, R22, R85.reuse, PT ;  /* 0x000000551600720c */ /* 0x080fe40003f66270 */
[----:B------:R-:W-:Y:S01]  /*2530*/  ISETP.GE.AND P6, PT, R23, R85, PT ;  /* 0x000000551700720c */ /* 0x000fe20003fc6270 */
[----:B------:R-:W-:Y:S01]  /*2540*/  FMUL R85, R123, UR9 ;  /* 0x000000097b557c20 */ /* 0x000fe20008400000 */
[----:B------:R-:W-:Y:S01]  /*2550*/  FMUL R95, R99, UR9 ;  /* 0x00000009635f7c20 */ /* 0x000fe20008400000 */
[----:B------:R-:W-:Y:S01]  /*2560*/  FMUL R87, R113, UR9 ;  /* 0x0000000971577c20 */ /* 0x000fe20008400000 */
[----:B------:R-:W-:Y:S01]  /*2570*/  FMUL R86, R115, UR9 ;  /* 0x0000000973567c20 */ /* 0x000fe20008400000 */
[----:B------:R-:W-:Y:S02]  /*2580*/  FSEL R98, R97, -INF , P2 ;  /* 0xff80000061627808 */ /* 0x000fe40001000000 */
[----:B------:R-:W-:-:S02]  /*2590*/  FSEL R85, R85, -INF , P5 ;  /* 0xff80000055557808 */ /* 0x000fc40002800000 */
[----:B------:R-:W-:Y:S02]  /*25a0*/  FMNMX3 R97, R96, R93, R66, !PT ;  /* 0x0000005d60617276 */ /* 0x000fe40007800042 */
[----:B------:R-:W-:Y:S02]  /*25b0*/  FSEL R95, R95, -INF , P4 ;  /* 0xff8000005f5f7808 */ /* 0x000fe40002000000 */
[----:B------:R-:W-:Y:S02]  /*25c0*/  FMNMX3 R92, R69, R84, R67, !PT ;  /* 0x00000054455c7276 */ /* 0x000fe40007800043 */
[----:B------:R-:W-:Y:S02]  /*25d0*/  FSEL R87, R87, -INF , P3 ;  /* 0xff80000057577808 */ /* 0x000fe40001800000 */
[----:B------:R-:W-:Y:S02]  /*25e0*/  FMNMX3 R94, R70, R71, R65, !PT ;  /* 0x00000047465e7276 */ /* 0x000fe40007800041 */
[----:B------:R-:W-:-:S02]  /*25f0*/  FSEL R86, R86, -INF , P6 ;  /* 0xff80000056567808 */ /* 0x000fc40003000000 */
[----:B------:R-:W-:Y:S02]  /*2600*/  FMNMX3 R99, R68, R85, R64, !PT ;  /* 0x0000005544637276 */ /* 0x000fe40007800040 */
[----:B------:R-:W-:Y:S02]  /*2610*/  FMNMX R97, R98, R97, !PT ;  /* 0x0000006162617209 */ /* 0x000fe40007800000 */
[----:B------:R-:W-:Y:S02]  /*2620*/  FMNMX R92, R95, R92, !PT ;  /* 0x0000005c5f5c7209 */ /* 0x000fe40007800000 */
[----:B------:R-:W-:Y:S02]  /*2630*/  FMNMX R94, R87, R94, !PT ;  /* 0x0000005e575e7209 */ /* 0x000fe40007800000 */
[----:B------:R-:W-:Y:S01]  /*2640*/  FMNMX R99, R86, R99, !PT ;  /* 0x0000006356637209 */ /* 0x000fe20007800000 */
[----:B------:R-:W0:Y:S04]  /*2650*/  SHFL.BFLY PT, R100, R97, 0x2, 0x1f ;  /* 0x0c401f0061647f89 */ /* 0x000e2800000e0000 */
[----:B------:R-:W1:Y:S04]  /*2660*/  SHFL.BFLY PT, R101, R92, 0x2, 0x1f ;  /* 0x0c401f005c657f89 */ /* 0x000e6800000e0000 */
[----:B------:R-:W2:Y:S04]  /*2670*/  SHFL.BFLY PT, R103, R94, 0x2, 0x1f ;  /* 0x0c401f005e677f89 */ /* 0x000ea800000e0000 */
[----:B------:R-:W3:Y:S01]  /*2680*/  SHFL.BFLY PT, R106, R99, 0x2, 0x1f ;  /* 0x0c401f00636a7f89 */ /* 0x000ee200000e0000 */
[----:B0-----:R-:W-:-:S02]  /*2690*/  FMNMX R100, R97, R100, !PT ;  /* 0x0000006461647209 */ /* 0x001fc40007800000 */
[----:B-1----:R-:W-:Y:S02]  /*26a0*/  FMNMX R102, R92, R101, !PT ;  /* 0x000000655c667209 */ /* 0x002fe40007800000 */
[----:B--2---:R-:W-:Y:S01]  /*26b0*/  FMNMX R104, R94, R103, !PT ;  /* 0x000000675e687209 */ /* 0x004fe20007800000 */
[----:B------:R-:W0:Y:S01]  /*26c0*/  SHFL.BFLY PT, R101, R100, 0x1, 0x1f ;  /* 0x0c201f0064657f89 */ /* 0x000e2200000e0000 */
[----:B---3--:R-:W-:-:S03]  /*26d0*/  FMNMX R106, R99, R106, !PT ;  /* 0x0000006a636a7209 */ /* 0x008fc60007800000 */
[----:B------:R-:W1:Y:S04]  /*26e0*/  SHFL.BFLY PT, R103, R102, 0x1, 0x1f ;  /* 0x0c201f0066677f89 */ /* 0x000e6800000e0000 */
[----:B------:R-:W2:Y:S04]  /*26f0*/  SHFL.BFLY PT, R105, R104, 0x1, 0x1f ;  /* 0x0c201f0068697f89 */ /* 0x000ea800000e0000 */
[----:B------:R-:W3:Y:S01]  /*2700*/  SHFL.BFLY PT, R97, R106, 0x1, 0x1f ;  /* 0x0c201f006a617f89 */ /* 0x000ee200000e0000 */
[----:B------:R-:W-:Y:S02]  /*2710*/  LOP3.LUT R116, R0, 0x1c, RZ, 0xc0, !PT ;  /* 0x0000001c00747812 */ /* 0x000fe400078ec0ff */
[----:B------:R-:W-:-:S02]  /*2720*/  SHF.R.U32.HI R92, RZ, 0x3, R10 ;  /* 0x00000003ff5c7819 */ /* 0x000fc4000001160a */
[----:B------:R-:W-:Y:S02]  /*2730*/  LEA R116, R116, UR6, 0x2 ;  /* 0x0000000674747c11 */ /* 0x000fe4000f8e10ff */
[----:B------:R-:W-:-:S04]  /*2740*/  LOP3.LUT R94, R92, 0xc, RZ, 0xc0, !PT ;  /* 0x0000000c5c5e7812 */ /* 0x000fc800078ec0ff */
[----:B------:R-:W-:Y:S01]  /*2750*/  IADD3 R92, PT, PT, R116, R94, RZ ;  /* 0x0000005e745c7210 */ /* 0x000fe20007ffe0ff */
[----:B------:R-:W-:Y:S01]  /*2760*/  IMAD.IADD R94, R94, 0x1, R25 ;  /* 0x000000015e5e7824 */ /* 0x000fe200078e0219 */
[----:B0-----:R-:W-:Y:S02]  /*2770*/  FMNMX R101, R100, R101, !PT ;  /* 0x0000006564657209 */ /* 0x001fe40007800000 */
[----:B-1----:R-:W-:Y:S02]  /*2780*/  FMNMX R103, R102, R103, !PT ;  /* 0x0000006766677209 */ /* 0x002fe40007800000 */
[----:B--2---:R-:W-:Y:S01]  /*2790*/  FMNMX R108, R104, R105, !PT ;  /* 0x00000069686c7209 */ /* 0x004fe20007800000 */
[----:B------:R-:W-:Y:S01]  /*27a0*/  @!P1 STS [R92], R101 ;  /* 0x000000655c009388 */ /* 0x000fe20000000800 */
[----:B---3--:R-:W-:-:S03]  /*27b0*/  FMNMX R105, R106, R97, !PT ;  /* 0x000000616a697209 */ /* 0x008fc60007800000 */
[----:B------:R-:W-:Y:S04]  /*27c0*/  @!P1 STS [R94], R103 ;  /* 0x000000675e009388 */ /* 0x000fe80000000800 */
[----:B------:R-:W-:Y:S04]  /*27d0*/  @!P1 STS [R17], R108 ;  /* 0x0000006c11009388 */ /* 0x000fe80000000800 */
[----:B------:R-:W-:Y:S01]  /*27e0*/  @!P1 STS [R16], R105 ;  /* 0x0000006910009388 */ /* 0x000fe20000000800 */
[----:B------:R-:W-:Y:S01]  /*27f0*/  LEA R100, R10, UR6, 0x2 ;  /* 0x000000060a647c11 */ /* 0x000fe2000f8e10ff */
[----:B------:R-:W-:Y:S06]  /*2800*/  BAR.SYNC.DEFER_BLOCKING 0x0 ;  /* 0x0000000000007b1d */ /* 0x000fec0000010000 */
[----:B------:R-:W0:Y:S04]  /*2810*/  LDS R97, [R100] ;  /* 0x0000000064617984 */ /* 0x000e280000000800 */
[----:B0-----:R-:W0:Y:S02]  /*2820*/  SHFL.BFLY PT, R102, R97, 0x2, 0x1f ;  /* 0x0c401f0061667f89 */ /* 0x001e2400000e0000 */
[----:B0-----:R-:W-:-:S05]  /*2830*/  FMNMX R102, R97, R102, !PT ;  /* 0x0000006661667209 */ /* 0x001fca0007800000 */
[----:B------:R-:W0:Y:S02]  /*2840*/  SHFL.BFLY PT, R99, R102, 0x1, 0x1f ;  /* 0x0c201f0066637f89 */ /* 0x000e2400000e0000 */
[----:B0-----:R-:W-:-:S05]  /*2850*/  FMNMX R99, R102, R99, !PT ;  /* 0x0000006366637209 */ /* 0x001fca0007800000 */
[----:B------:R-:W-:Y:S01]  /*2860*/  @!P1 STS [R100], R99 ;  /* 0x0000006364009388 */ /* 0x000fe20000000800 */
[----:B------:R-:W-:Y:S06]  /*2870*/  BAR.SYNC.DEFER_BLOCKING 0x0 ;  /* 0x0000000000007b1d */ /* 0x000fec0000010000 */
[----:B------:R-:W0:Y:S04]  /*2880*/  LDS R127, [R116] ;  /* 0x00000000747f7984 */ /* 0x000e280000000800 */
[----:B------:R-:W1:Y:S04]  /*2890*/  LDS R126, [R25] ;  /* 0x00000000197e7984 */ /* 0x000e680000000800 */
[----:B------:R-:W2:Y:S04]  /*28a0*/  LDS R124, [R26] ;  /* 0x000000001a7c7984 */ /* 0x000ea80000000800 */
[----:B------:R-:W3:Y:S01]  /*28b0*/  LDS R125, [R27] ;  /* 0x000000001b7d7984 */ /* 0x000ee20000000800 */
[----:B0-----:R-:W-:-:S02]  /*28c0*/  FMNMX R127, R127, R172, !PT ;  /* 0x000000ac7f7f7209 */ /* 0x001fc40007800000 */
[----:B-1----:R-:W-:-:S03]  /*28d0*/  FMNMX R126, R126, R159, !PT ;  /* 0x0000009f7e7e7209 */ /* 0x002fc60007800000 */
[--C-:B------:R-:W-:Y:S01]  /*28e0*/  FADD R66, R66, -R127.reuse ;  /* 0x8000007f42427221 */ /* 0x100fe20000000000 */
[----:B--2---:R-:W-:Y:S01]  /*28f0*/  FMNMX R124, R124, R133, !PT ;  /* 0x000000857c7c7209 */ /* 0x004fe20007800000 */
[----:B------:R-:W-:Y:S01]  /*2900*/  FADD R67, R67, -R126 ;  /* 0x8000007e43437221 */ /* 0x000fe20000000000 */
[----:B---3--:R-:W-:Y:S01]  /*2910*/  FMNMX R125, R125, R158, !PT ;  /* 0x0000009e7d7d7209 */ /* 0x008fe20007800000 */
[--C-:B------:R-:W-:Y:S01]  /*2920*/  FADD R96, R96, -R127.reuse ;  /* 0x8000007f60607221 */ /* 0x100fe20000000000 */
[----:B------:R-:W-:Y:S01]  /*2930*/  FADD R93, R93, -R127 ;  /* 0x8000007f5d5d7221 */ /* 0x000fe20000000000 */
[----:B------:R-:W-:Y:S01]  /*2940*/  FMUL R66, R66, 1.4426950216293334961 ;  /* 0x3fb8aa3b42427820 */ /* 0x000fe20000400000 */
[----:B------:R-:W-:Y:S01]  /*2950*/  FADD R70, R70, -R124 ;  /* 0x8000007c46467221 */ /* 0x000fe20000000000 */
[--C-:B------:R-:W-:Y:S01]  /*2960*/  FADD R69, R69, -R126.reuse ;  /* 0x8000007e45457221 */ /* 0x100fe20000000000 */
[----:B------:R-:W-:Y:S01]  /*2970*/  FADD R84, R84, -R126 ;  /* 0x8000007e54547221 */ /* 0x000fe20000000000 */
[--C-:B------:R-:W-:Y:S01]  /*2980*/  FADD R68, R68, -R125.reuse ;  /* 0x8000007d44447221 */ /* 0x100fe20000000000 */
[--C-:B------:R-:W-:Y:S01]  /*2990*/  FADD R71, R71, -R124.reuse ;  /* 0x8000007c47477221 */ /* 0x100fe20000000000 */
[----:B------:R-:W-:Y:S01]  /*29a0*/  FMUL R105, R67, 1.4426950216293334961 ;  /* 0x3fb8aa3b43697820 */ /* 0x000fe20000400000 */
[--C-:B------:R-:W-:Y:S01]  /*29b0*/  FADD R85, R85, -R125.reuse ;  /* 0x8000007d55557221 */ /* 0x100fe20000000000 */
[----:B------:R-:W-:Y:S01]  /*29c0*/  FMUL R96, R96, 1.4426950216293334961 ;  /* 0x3fb8aa3b60607820 */ /* 0x000fe20000400000 */
[----:B------:R-:W-:Y:S01]  /*29d0*/  FMUL R93, R93, 1.4426950216293334961 ;  /* 0x3fb8aa3b5d5d7820 */ /* 0x000fe20000400000 */
[----:B------:R0:W-:Y:S01]  /*29e0*/  MUFU.EX2 R109, R66 ;  /* 0x00000042006d7308 */ /* 0x0001e20000000800 */
[----:B------:R-:W-:Y:S01]  /*29f0*/  FMUL R67, R70, 1.4426950216293334961 ;  /* 0x3fb8aa3b46437820 */ /* 0x000fe20000400000 */
[----:B------:R-:W-:Y:S01]  /*2a00*/  FADD R65, R65, -R124 ;  /* 0x8000007c41417221 */ /* 0x000fe20000000000 */
[----:B------:R-:W-:Y:S01]  /*2a10*/  FMUL R69, R69, 1.4426950216293334961 ;  /* 0x3fb8aa3b45457820 */ /* 0x000fe20000400000 */
[----:B------:R-:W-:Y:S01]  /*2a20*/  FMUL R84, R84, 1.4426950216293334961 ;  /* 0x3fb8aa3b54547820 */ /* 0x000fe20000400000 */
[----:B------:R-:W-:Y:S01]  /*2a30*/  FADD R64, R64, -R125 ;  /* 0x8000007d40407221 */ /* 0x000fe20000000000 */
[----:B------:R-:W-:Y:S01]  /*2a40*/  FMUL R71, R71, 1.4426950216293334961 ;  /* 0x3fb8aa3b47477820 */ /* 0x000fe20000400000 */
[----:B------:R-:W-:Y:S01]  /*2a50*/  FMUL R85, R85, 1.4426950216293334961 ;  /* 0x3fb8aa3b55557820 */ /* 0x000fe20000400000 */
[----:B0-----:R-:W-:Y:S01]  /*2a60*/  FMUL R66, R68, 1.4426950216293334961 ;  /* 0x3fb8aa3b44427820 */ /* 0x001fe20000400000 */
[----:B------:R-:W-:Y:S01]  /*2a70*/  MUFU.EX2 R111, R96 ;  /* 0x00000060006f7308 */ /* 0x000fe20000000800 */
[----:B------:R-:W-:Y:S01]  /*2a80*/  FADD R98, R98, -R127 ;  /* 0x8000007f62627221 */ /* 0x000fe20000000000 */
[----:B------:R-:W-:Y:S01]  /*2a90*/  FMUL R65, R65, 1.4426950216293334961 ;  /* 0x3fb8aa3b41417820 */ /* 0x000fe20000400000 */
[----:B------:R-:W-:Y:S01]  /*2aa0*/  FADD R95, R95, -R126 ;  /* 0x8000007e5f5f7221 */ /* 0x000fe20000000000 */
[----:B------:R-:W-:Y:S01]  /*2ab0*/  FMUL R64, R64, 1.4426950216293334961 ;  /* 0x3fb8aa3b40407820 */ /* 0x000fe20000400000 */
[----:B------:R-:W-:-:S03]  /*2ac0*/  FADD R87, R87, -R124 ;  /* 0x8000007c57577221 */ /* 0x000fc60000000000 */
[----:B------:R-:W0:Y:S01]  /*2ad0*/  MUFU.EX2 R122, R93 ;  /* 0x0000005d007a7308 */ /* 0x000e220000000800 */
[----:B------:R-:W-:Y:S01]  /*2ae0*/  FADD R86, R86, -R125 ;  /* 0x8000007d56567221 */ /* 0x000fe20000000000 */
[----:B------:R-:W-:Y:S01]  /*2af0*/  FMUL R98, R98, 1.4426950216293334961 ;  /* 0x3fb8aa3b62627820 */ /* 0x000fe20000400000 */
[----:B------:R-:W-:-:S05]  /*2b00*/  FMUL R95, R95, 1.4426950216293334961 ;  /* 0x3fb8aa3b5f5f7820 */ /* 0x000fca0000400000 */
[----:B------:R-:W-:Y:S01]  /*2b10*/  MUFU.EX2 R107, R69 ;  /* 0x00000045006b7308 */ /* 0x000fe20000000800 */
[----:B------:R-:W-:Y:S01]  /*2b20*/  FMUL R87, R87, 1.4426950216293334961 ;  /* 0x3fb8aa3b57577820 */ /* 0x000fe20000400000 */
[----:B------:R-:W-:-:S06]  /*2b30*/  FMUL R86, R86, 1.4426950216293334961 ;  /* 0x3fb8aa3b56567820 */ /* 0x000fcc0000400000 */
[----:B------:R-:W1:Y:S08]  /*2b40*/  MUFU.EX2 R106, R84 ;  /* 0x00000054006a7308 */ /* 0x000e700000000800 */
[----:B------:R-:W-:Y:S08]  /*2b50*/  MUFU.EX2 R67, R67 ;  /* 0x0000004300437308 */ /* 0x000ff00000000800 */
[----:B------:R-:W2:Y:S08]  /*2b60*/  MUFU.EX2 R96, R71 ;  /* 0x0000004700607308 */ /* 0x000eb00000000800 */
[----:B------:R-:W-:Y:S08]  /*2b70*/  MUFU.EX2 R66, R66 ;  /* 0x0000004200427308 */ /* 0x000ff00000000800 */
[----:B------:R-:W3:Y:S08]  /*2b80*/  MUFU.EX2 R97, R85 ;  /* 0x0000005500617308 */ /* 0x000ef00000000800 */
[----:B------:R-:W4:Y:S08]  /*2b90*/  MUFU.EX2 R105, R105 ;  /* 0x0000006900697308 */ /* 0x000f300000000800 */
[----:B------:R-:W5:Y:S08]  /*2ba0*/  MUFU.EX2 R65, R65 ;  /* 0x0000004100417308 */ /* 0x000f700000000800 */
[----:B------:R-:W0:Y:S08]  /*2bb0*/  MUFU.EX2 R64, R64 ;  /* 0x0000004000407308 */ /* 0x000e300000000800 */
[----:B------:R-:W1:Y:S08]  /*2bc0*/  MUFU.EX2 R108, R98 ;  /* 0x00000062006c7308 */ /* 0x000e700000000800 */
[----:B------:R-:W2:Y:S01]  /*2bd0*/  MUFU.EX2 R104, R95 ;  /* 0x0000005f00687308 */ /* 0x000ea20000000800 */
[----:B0-----:R-:W-:-:S07]  /*2be0*/  FADD R68, R111, R122 ;  /* 0x0000007a6f447221 */ /* 0x001fce0000000000 */
[----:B------:R3:W0:Y:S01]  /*2bf0*/  MUFU.EX2 R98, R87 ;  /* 0x0000005700627308 */ /* 0x0006220000000800 */
[----:B-1----:R-:W-:-:S07]  /*2c00*/  FADD R70, R107, R106 ;  /* 0x0000006a6b467221 */ /* 0x002fce0000000000 */
[----:B------:R-:W1:Y:S01]  /*2c10*/  MUFU.EX2 R99, R86 ;  /* 0x0000005600637308 */ /* 0x000e620000000800 */
[----:B--2---:R-:W-:Y:S01]  /*2c20*/  FADD R84, R67, R96 ;  /* 0x0000006043547221 */ /* 0x004fe20000000000 */
[----:B---3--:R-:W-:Y:S01]  /*2c30*/  FADD R87, R66, R97 ;  /* 0x0000006142577221 */ /* 0x008fe20000000000 */
[----:B------:R-:W-:Y:S01]  /*2c40*/  FADD R69, R109, R68 ;  /* 0x000000446d457221 */ /* 0x000fe20000000000 */
[----:B----4-:R-:W-:Y:S01]  /*2c50*/  FADD R71, R105, R70 ;  /* 0x0000004669477221 */ /* 0x010fe20000000000 */
[----:B-----5:R-:W-:Y:S01]  /*2c60*/  FADD R85, R65, R84 ;  /* 0x0000005441557221 */ /* 0x020fe20000000000 */
[----:B------:R-:W-:Y:S01]  /*2c70*/  FADD R68, R64, R87 ;  /* 0x0000005740447221 */ /* 0x000fe20000000000 */
[----:B------:R-:W-:Y:S01]  /*2c80*/  FADD R69, R108, R69 ;  /* 0x000000456c457221 */ /* 0x000fe20000000000 */
[----:B------:R-:W-:Y:S01]  /*2c90*/  FADD R71, R104, R71 ;  /* 0x0000004768477221 */ /* 0x000fe20000000000 */
[----:B0-----:R-:W-:-:S03]  /*2ca0*/  FADD R85, R98, R85 ;  /* 0x0000005562557221 */ /* 0x001fc60000000000 */
[----:B------:R-:W0:Y:S01]  /*2cb0*/  SHFL.BFLY PT, R70, R69, 0x2, 0x1f ;  /* 0x0c401f0045467f89 */ /* 0x000e2200000e0000 */
[----:B-1----:R-:W-:-:S03]  /*2cc0*/  FADD R68, R99, R68 ;  /* 0x0000004463447221 */ /* 0x002fc60000000000 */
[----:B------:R-:W1:Y:S04]  /*2cd0*/  SHFL.BFLY PT, R84, R71, 0x2, 0x1f ;  /* 0x0c401f0047547f89 */ /* 0x000e6800000e0000 */
[----:B------:R-:W2:Y:S04]  /*2ce0*/  SHFL.BFLY PT, R86, R85, 0x2, 0x1f ;  /* 0x0c401f0055567f89 */ /* 0x000ea800000e0000 */
[----:B------:R-:W3:Y:S01]  /*2cf0*/  SHFL.BFLY PT, R87, R68, 0x2, 0x1f ;  /* 0x0c401f0044577f89 */ /* 0x000ee200000e0000 */
[----:B0-----:R-:W-:Y:S01]  /*2d00*/  FADD R70, R69, R70 ;  /* 0x0000004645467221 */ /* 0x001fe20000000000 */
[----:B-1----:R-:W-:Y:S01]  /*2d10*/  FADD R84, R71, R84 ;  /* 0x0000005447547221 */ /* 0x002fe20000000000 */
[----:B--2---:R-:W-:-:S04]  /*2d20*/  FADD R86, R85, R86 ;  /* 0x0000005655567221 */ /* 0x004fc80000000000 */
[----:B------:R-:W0:Y:S01]  /*2d30*/  SHFL.BFLY PT, R93, R84, 0x1, 0x1f ;  /* 0x0c201f00545d7f89 */ /* 0x000e2200000e0000 */
[----:B---3--:R-:W-:-:S03]  /*2d40*/  FADD R101, R68, R87 ;  /* 0x0000005744657221 */ /* 0x008fc60000000000 */
[----:B------:R-:W1:Y:S04]  /*2d50*/  SHFL.BFLY PT, R87, R70, 0x1, 0x1f ;  /* 0x0c201f0046577f89 */ /* 0x000e6800000e0000 */
[----:B------:R-:W2:Y:S04]  /*2d60*/  SHFL.BFLY PT, R95, R86, 0x1, 0x1f ;  /* 0x0c201f00565f7f89 */ /* 0x000ea800000e0000 */
[----:B------:R-:W3:Y:S01]  /*2d70*/  SHFL.BFLY PT, R102, R101, 0x1, 0x1f ;  /* 0x0c201f0065667f89 */ /* 0x000ee200000e0000 */
[----:B0-----:R-:W-:Y:S01]  /*2d80*/  FADD R93, R84, R93 ;  /* 0x0000005d545d7221 */ /* 0x001fe20000000000 */
[----:B------:R-:W-:Y:S01]  /*2d90*/  BAR.SYNC.DEFER_BLOCKING 0x0 ;  /* 0x0000000000007b1d */ /* 0x000fe20000010000 */
[----:B-1----:R-:W-:Y:S01]  /*2da0*/  FADD R71, R70, R87 ;  /* 0x0000005746477221 */ /* 0x002fe20000000000 */
[----:B--2---:R-:W-:Y:S01]  /*2db0*/  FADD R110, R86, R95 ;  /* 0x0000005f566e7221 */ /* 0x004fe20000000000 */
[----:B---3--:R-:W-:-:S03]  /*2dc0*/  FADD R95, R101, R102 ;  /* 0x00000066655f7221 */ /* 0x008fc60000000000 */
[----:B------:R-:W-:Y:S04]  /*2dd0*/  @!P1 STS [R92], R71 ;  /* 0x000000475c009388 */ /* 0x000fe80000000800 */
[----:B------:R-:W-:Y:S04]  /*2de0*/  @!P1 STS [R94], R93 ;  /* 0x0000005d5e009388 */ /* 0x000fe80000000800 */
[----:B------:R-:W-:Y:S04]  /*2df0*/  @!P1 STS [R17], R110 ;  /* 0x0000006e11009388 */ /* 0x000fe80000000800 */
[----:B------:R-:W-:Y:S01]  /*2e00*/  @!P1 STS [R16], R95 ;  /* 0x0000005f10009388 */ /* 0x000fe20000000800 */
[----:B------:R-:W-:Y:S06]  /*2e10*/  BAR.SYNC.DEFER_BLOCKING 0x0 ;  /* 0x0000000000007b1d */ /* 0x000fec0000010000 */
[----:B------:R-:W0:Y:S04]  /*2e20*/  LDS R84, [R100] ;  /* 0x0000000064547984 */ /* 0x000e280000000800 */
[----:B0-----:R-:W0:Y:S02]  /*2e30*/  SHFL.BFLY PT, R69, R84, 0x2, 0x1f ;  /* 0x0c401f0054457f89 */ /* 0x001e2400000e0000 */
[----:B0-----:R-:W-:-:S05]  /*2e40*/  FADD R85, R84, R69 ;  /* 0x0000004554557221 */ /* 0x001fca0000000000 */
[----:B------:R-:W0:Y:S02]  /*2e50*/  SHFL.BFLY PT, R68, R85, 0x1, 0x1f ;  /* 0x0c201f0055447f89 */ /* 0x000e2400000e0000 */
[----:B0-----:R-:W-:-:S05]  /*2e60*/  FADD R87, R85, R68 ;  /* 0x0000004455577221 */ /* 0x001fca0000000000 */
[----:B------:R0:W-:Y:S01]  /*2e70*/  @!P1 STS [R100], R87 ;  /* 0x0000005764009388 */ /* 0x0001e20000000800 */
[----:B------:R-:W-:Y:S01]  /*2e80*/  BAR.SYNC.DEFER_BLOCKING 0x0 ;  /* 0x0000000000007b1d */ /* 0x000fe20000010000 */
[----:B------:R-:W-:-:S04]  /*2e90*/  IMAD.WIDE R70, R19, 0x2, R162 ;  /* 0x0000000213467825 */ /* 0x000fc800078e02a2 */
[----:B------:R-:W-:-:S04]  /*2ea0*/  IMAD.WIDE R68, R19, 0x2, R156 ;  /* 0x0000000213447825 */ /* 0x000fc800078e029c */
[----:B------:R-:W-:-:S04]  /*2eb0*/  IMAD.WIDE R114, R19, 0x2, R166 ;  /* 0x0000000213727825 */ /* 0x000fc800078e02a6 */
[----:B------:R-:W-:-:S04]  /*2ec0*/  IMAD.WIDE R92, R19, 0x2, R152 ;  /* 0x00000002135c7825 */ /* 0x000fc800078e0298 */
[----:B0-----:R-:W-:-:S04]  /*2ed0*/  IMAD.WIDE R86, R19, 0x2, R148 ;  /* 0x0000000213567825 */ /* 0x001fc800078e0294 */
[C---:B------:R-:W-:Y:S01]  /*2ee0*/  IMAD.WIDE R84, R19.reuse, 0x2, R144 ;  /* 0x0000000213547825 */ /* 0x040fe200078e0290 */
[----:B------:R0:W2:Y:S04]  /*2ef0*/  LDG.E.U16 R123, desc[UR10][R70.64] ;  /* 0x0000000a467b7981 */ /* 0x0000a8000c1e1500 */
[----:B------:R1:W3:Y:S01]  /*2f00*/  LDG.E.U16 R120, desc[UR10][R68.64] ;  /* 0x0000000a44787981 */ /* 0x0002e2000c1e1500 */
[----:B------:R-:W-:-:S03]  /*2f10*/  IMAD.WIDE R234, R19, 0x2, R138 ;  /* 0x0000000213ea7825 */ /* 0x000fc600078e028a */
[----:B------:R4:W5:Y:S01]  /*2f20*/  LDG.E.U16 R121, desc[UR10][R92.64] ;  /* 0x0000000a5c797981 */ /* 0x000962000c1e1500 */
[----:B0-----:R-:W-:-:S03]  /*2f30*/  IMAD.WIDE R70, R19, 0x2, R140 ;  /* 0x0000000213467825 */ /* 0x001fc600078e028c */
[----:B------:R-:W2:Y:S01]  /*2f40*/  LDG.E.U16 R114, desc[UR10][R114.64] ;  /* 0x0000000a72727981 */ /* 0x000ea2000c1e1500 */
[----:B-1----:R-:W-:-:S03]  /*2f50*/  IMAD.WIDE R68, R19, 0x2, R136 ;  /* 0x0000000213447825 */ /* 0x002fc600078e0288 */
[----:B------:R-:W5:Y:S01]  /*2f60*/  LDG.E.U16 R112, desc[UR10][R70.64] ;  /* 0x0000000a46707981 */ /* 0x000f62000c1e1500 */
[----:B------:R-:W-:-:S03]  /*2f70*/  IMAD.WIDE R238, R19, 0x2, R150 ;  /* 0x0000000213ee7825 */ /* 0x000fc600078e0296 */
[----:B------:R0:W5:Y:S01]  /*2f80*/  LDG.E.U16 R113, desc[UR10][R68.64] ;  /* 0x0000000a44717981 */ /* 0x000162000c1e1500 */
[----:B------:R-:W-:-:S03]  /*2f90*/  IMAD.WIDE R236, R19, 0x2, R142 ;  /* 0x0000000213ec7825 */ /* 0x000fc600078e028e */
[----:B------:R-:W5:Y:S01]  /*2fa0*/  LDG.E.U16 R110, desc[UR10][R86.64] ;  /* 0x0000000a566e7981 */ /* 0x000f62000c1e1500 */
[----:B------:R-:W-:-:S03]  /*2fb0*/  IMAD.WIDE R240, R19, 0x2, R160 ;  /* 0x0000000213f07825 */ /* 0x000fc600078e02a0 */
[----:B------:R1:W5:Y:S01]  /*2fc0*/  LDG.E.U16 R115, desc[UR10][R84.64] ;  /* 0x0000000a54737981 */ /* 0x000362000c1e1500 */
[----:B------:R-:W-:-:S03]  /*2fd0*/  IMAD.WIDE R242, R19, 0x2, R146 ;  /* 0x0000000213f27825 */ /* 0x000fc600078e0292 */
[----:B------:R-:W5:Y:S01]  /*2fe0*/  LDG.E.U16 R234, desc[UR10][R234.64] ;  /* 0x0000000aeaea7981 */ /* 0x000f62000c1e1500 */
[----:B----4-:R-:W-:-:S03]  /*2ff0*/  IMAD.WIDE R92, R19, 0x2, R40 ;  /* 0x00000002135c7825 */ /* 0x010fc600078e0228 */
[----:B------:R-:W4:Y:S01]  /*3000*/  LDG.E.U16 R238, desc[UR10][R238.64] ;  /* 0x0000000aeeee7981 */ /* 0x000f22000c1e1500 */
[----:B------:R-:W-:-:S03]  /*3010*/  IMAD.WIDE R94, R19, 0x2, R44 ;  /* 0x00000002135e7825 */ /* 0x000fc600078e022c */
[----:B------:R-:W4:Y:S01]  /*3020*/  LDG.E.U16 R236, desc[UR10][R236.64] ;  /* 0x0000000aecec7981 */ /* 0x000f22000c1e1500 */
[----:B------:R-:W-:-:S03]  /*3030*/  IMAD.WIDE R100, R19, 0x2, R46 ;  /* 0x0000000213647825 */ /* 0x000fc600078e022e */
[----:B------:R1:W4:Y:S01]  /*3040*/  LDG.E.U16 R173, desc[UR10][R92.64] ;  /* 0x0000000a5cad7981 */ /* 0x000322000c1e1500 */
[----:B0-----:R-:W-:-:S03]  /*3050*/  IMAD.WIDE R68, R19, 0x2, R60 ;  /* 0x0000000213447825 */ /* 0x001fc600078e023c */
[----:B------:R0:W4:Y:S01]  /*3060*/  LDG.E.U16 R252, desc[UR10][R94.64] ;  /* 0x0000000a5efc7981 */ /* 0x000122000c1e1500 */
[----:B------:R-:W-:-:S03]  /*3070*/  IMAD.WIDE R70, R19, 0x2, R62 ;  /* 0x0000000213467825 */ /* 0x000fc600078e023e */
[----:B------:R0:W4:Y:S01]  /*3080*/  LDG.E.U16 R235, desc[UR10][R100.64] ;  /* 0x0000000a64eb7981 */ /* 0x000122000c1e1500 */
[----:B-1----:R-:W-:-:S03]  /*3090*/  IMAD.WIDE R84, R19, 0x2, R52 ;  /* 0x0000000213547825 */ /* 0x002fc600078e0234 */
[----:B------:R-:W4:Y:S01]  /*30a0*/  LDG.E.U16 R240, desc[UR10][R240.64] ;  /* 0x0000000af0f07981 */ /* 0x000f22000c1e1500 */
[----:B------:R-:W-:-:S03]  /*30b0*/  IMAD.WIDE R86, R19, 0x2, R54 ;  /* 0x0000000213567825 */ /* 0x000fc600078e0236 */
[----:B------:R-:W4:Y:S01]  /*30c0*/  LDG.E.U16 R242, desc[UR10][R242.64] ;  /* 0x0000000af2f27981 */ /* 0x000f22000c1e1500 */
[----:B------:R-:W-:-:S03]  /*30d0*/  IMAD.WIDE R248, R19, 0x2, R36 ;  /* 0x0000000213f87825 */ /* 0x000fc600078e0224 */
[----:B------:R1:W4:Y:S01]  /*30e0*/  LDG.E.U16 R237, desc[UR10][R68.64] ;  /* 0x0000000a44ed7981 */ /* 0x000322000c1e1500 */
[----:B------:R-:W-:-:S03]  /*30f0*/  IMAD.WIDE R244, R19, 0x2, R164 ;  /* 0x0000000213f47825 */ /* 0x000fc600078e02a4 */
[----:B------:R0:W4:Y:S01]  /*3100*/  LDG.E.U16 R239, desc[UR10][R70.64] ;  /* 0x0000000a46ef7981 */ /* 0x000122000c1e1500 */
[----:B------:R-:W-:-:S03]  /*3110*/  IMAD.WIDE R246, R19, 0x2, R154 ;  /* 0x0000000213f67825 */ /* 0x000fc600078e029a */
[----:B------:R1:W4:Y:S01]  /*3120*/  LDG.E.U16 R241, desc[UR10][R84.64] ;  /* 0x0000000a54f17981 */ /* 0x000322000c1e1500 */
[----:B------:R-:W-:-:S03]  /*3130*/  IMAD.WIDE R250, R19, 0x2, R38 ;  /* 0x0000000213fa7825 */ /* 0x000fc600078e0226 */
[----:B------:R1:W4:Y:S01]  /*3140*/  LDG.E.U16 R243, desc[UR10][R86.64] ;  /* 0x0000000a56f37981 */ /* 0x000322000c1e1500 */
[----:B------:R-:W-:-:S03]  /*3150*/  IMAD.WIDE R92, R19, 0x2, R48 ;  /* 0x00000002135c7825 */ /* 0x000fc600078e0230 */
[----:B------:R-:W4:Y:S01]  /*3160*/  LDG.E.U16 R248, desc[UR10][R248.64] ;  /* 0x0000000af8f87981 */ /* 0x000f22000c1e1500 */
[----:B0-----:R-:W-:-:S03]  /*3170*/  IMAD.WIDE R94, R19, 0x2, R128 ;  /* 0x00000002135e7825 */ /* 0x001fc600078e0280 */
[----:B------:R-:W4:Y:S01]  /*3180*/  LDG.E.U16 R244, desc[UR10][R244.64] ;  /* 0x0000000af4f47981 */ /* 0x000f22000c1e1500 */
[----:B------:R-:W-:-:S03]  /*3190*/  IMAD.WIDE R100, R19, 0x2, R56 ;  /* 0x0000000213647825 */ /* 0x000fc600078e0238 */
[----:B------:R-:W4:Y:S01]  /*31a0*/  LDG.E.U16 R246, desc[UR10][R246.64] ;  /* 0x0000000af6f67981 */ /* 0x000f22000c1e1500 */
[----:B------:R-:W-:-:S03]  /*31b0*/  IMAD.WIDE R102, R19, 0x2, R134 ;  /* 0x0000000213667825 */ /* 0x000fc600078e0286 */
[----:B------:R-:W4:Y:S01]  /*31c0*/  LDG.E.U16 R250, desc[UR10][R250.64] ;  /* 0x0000000afafa7981 */ /* 0x000f22000c1e1500 */
[----:B-1----:R-:W-:-:S03]  /*31d0*/  IMAD.WIDE R68, R19, 0x2, R42 ;  /* 0x0000000213447825 */ /* 0x002fc600078e022a */
[----:B------:R-:W4:Y:S01]  /*31e0*/  LDG.E.U16 R93, desc[UR10][R92.64] ;  /* 0x0000000a5c5d7981 */ /* 0x000f22000c1e1500 */
[----:B------:R-:W-:-:S03]  /*31f0*/  IMAD.WIDE R70, R19, 0x2, R50 ;  /* 0x0000000213467825 */ /* 0x000fc600078e0232 */
[----:B------:R-:W4:Y:S01]  /*3200*/  LDG.E.U16 R95, desc[UR10][R94.64] ;  /* 0x0000000a5e5f7981 */ /* 0x000f22000c1e1500 */
[----:B------:R-:W-:-:S03]  /*3210*/  IMAD.WIDE R84, R19, 0x2, R58 ;  /* 0x0000000213547825 */ /* 0x000fc600078e023a */
[----:B------:R-:W4:Y:S01]  /*3220*/  LDG.E.U16 R101, desc[UR10][R100.64] ;  /* 0x0000000a64657981 */ /* 0x000f22000c1e1500 */
[----:B------:R-:W-:-:S03]  /*3230*/  IMAD.WIDE R86, R19, 0x2, R130 ;  /* 0x0000000213567825 */ /* 0x000fc600078e0282 */
[----:B------:R-:W4:Y:S04]  /*3240*/  LDG.E.U16 R102, desc[UR10][R102.64] ;  /* 0x0000000a66667981 */ /* 0x000f28000c1e1500 */
[----:B------:R-:W4:Y:S04]  /*3250*/  LDG.E.U16 R68, desc[UR10][R68.64] ;  /* 0x0000000a44447981 */ /* 0x000f28000c1e1500 */
[----:B------:R-:W4:Y:S04]  /*3260*/  LDG.E.U16 R70, desc[UR10][R70.64] ;  /* 0x0000000a46467981 */ /* 0x000f28000c1e1500 */
[----:B------:R0:W4:Y:S04]  /*3270*/  LDG.E.U16 R245, desc[UR10][R84.64] ;  /* 0x0000000a54f57981 */ /* 0x000128000c1e1500 */
[----:B------:R1:W4:Y:S04]  /*3280*/  LDG.E.U16 R247, desc[UR10][R86.64] ;  /* 0x0000000a56f77981 */ /* 0x000328000c1e1500 */
[----:B------:R-:W-:Y:S04]  /*3290*/  LDS R116, [R116] ;  /* 0x0000000074747984 */ /* 0x000fe80000000800 */
[----:B------:R-:W-:Y:S04]  /*32a0*/  LDS R117, [R25] ;  /* 0x0000000019757984 */ /* 0x000fe80000000800 */
[----:B------:R-:W-:Y:S04]  /*32b0*/  LDS R118, [R26] ;  /* 0x000000001a767984 */ /* 0x000fe80000000800 */
[----:B------:R-:W-:Y:S01]  /*32c0*/  LDS R119, [R27] ;  /* 0x000000001b777984 */ /* 0x000fe20000000800 */
[----:B------:R-:W-:Y:S01]  /*32d0*/  BAR.SYNC.DEFER_BLOCKING 0x0 ;  /* 0x0000000000007b1d */ /* 0x000fe20000010000 */
[----:B0-----:R-:W-:-:S02]  /*32e0*/  F2FP.F16.F32.PACK_AB R84, R122, R111 ;  /* 0x0000006f7a54723e */ /* 0x001fc400000000ff */
[----:B-1----:R-:W-:Y:S02]  /*32f0*/  F2FP.F16.F32.PACK_AB R86, R108, R109 ;  /* 0x0000006d6c56723e */ /* 0x002fe400000000ff */
[----:B------:R-:W-:Y:S02]  /*3300*/  F2FP.F16.F32.PACK_AB R85, R106, R107 ;  /* 0x0000006b6a55723e */ /* 0x000fe400000000ff */
[----:B------:R-:W-:Y:S02]  /*3310*/  F2FP.F16.F32.PACK_AB R87, R104, R105 ;  /* 0x000000696857723e */ /* 0x000fe400000000ff */
[----:B------:R-:W-:Y:S02]  /*3320*/  F2FP.F16.F32.PACK_AB R96, R96, R67 ;  /* 0x000000436060723e */ /* 0x000fe400000000ff */
[----:B------:R-:W-:Y:S02]  /*3330*/  F2FP.F16.F32.PACK_AB R98, R98, R65 ;  /* 0x000000416262723e */ /* 0x000fe400000000ff */
[----:B------:R-:W-:-:S02]  /*3340*/  F2FP.F16.F32.PACK_AB R97, R97, R66 ;  /* 0x000000426161723e */ /* 0x000fc400000000ff */
[----:B------:R-:W-:Y:S01]  /*3350*/  F2FP.F16.F32.PACK_AB R99, R99, R64 ;  /* 0x000000406363723e */ /* 0x000fe200000000ff */
[----:B------:R-:W-:-:S04]  /*3360*/  FADD R100, -R126, R159 ;  /* 0x0000009f7e647221 */ /* 0x000fc80000000100 */
[----:B------:R-:W-:Y:S01]  /*3370*/  FMUL R100, R100, 1.4426950216293334961 ;  /* 0x3fb8aa3b64647820 */ /* 0x000fe20000400000 */
[----:B------:R-:W-:-:S06]  /*3380*/  UIADD3 UR4, UPT, UPT, UR4, 0x40, URZ ;  /* 0x0000004004047890 */ /* 0x000fcc000fffe0ff */
[----:B------:R-:W-:Y:S01]  /*3390*/  ISETP.LE.AND P2, PT, R9, UR4, PT ;  /* 0x0000000409007c0c */ /* 0x000fe2000bf43270 */
[----:B---3--:R-:W-:Y:S04]  /*33a0*/  STS.U16 [R3+UR6+0x400], R120 ;  /* 0x0004007803007988 */ /* 0x008fe80008000406 */
[----:B--2---:R-:W-:Y:S04]  /*33b0*/  STS.U16 [R3+UR6], R114 ;  /* 0x0000007203007988 */ /* 0x004fe80008000406 */
[----:B-----5:R-:W-:Y:S04]  /*33c0*/  STS.U16 [R3+UR6+0xc00], R112 ;  /* 0x000c007003007988 */ /* 0x020fe80008000406 */
[----:B------:R-:W-:Y:S04]  /*33d0*/  STS.U16 [R3+UR6+0x800], R110 ;  /* 0x0008006e03007988 */ /* 0x000fe80008000406 */
[----:B----4-:R-:W-:Y:S04]  /*33e0*/  STS.U16 [R3+UR6+0x1400], R252 ;  /* 0x001400fc03007988 */ /* 0x010fe80008000406 */
        /* <DEDUP_REMOVED lines=23> */
[----:B------:R0:W-:Y:S04]  /*3560*/  STS.U16 [R15+UR6+0x1300], R68 ;  /* 0x001300440f007988 */ /* 0x0001e80008000406 */
[----:B------:R-:W-:Y:S04]  /*3570*/  STS.U16 [R15+UR6+0x1700], R70 ;  /* 0x001700460f007988 */ /* 0x000fe80008000406 */
[----:B------:R-:W-:Y:S04]  /*3580*/  STS.U16 [R15+UR6+0x1b00], R245 ;  /* 0x001b00f50f007988 */ /* 0x000fe80008000406 */
[----:B------:R-:W-:Y:S04]  /*3590*/  STS.U16 [R15+UR6+0x1f00], R247 ;  /* 0x001f00f70f007988 */ /* 0x000fe80008000406 */
[----:B------:R-:W-:Y:S04]  /*35a0*/  STSM.16.M88.4 [R28+0x3000], R84 ;  /* 0x003000541c007844 */ /* 0x000fe80000000200 */
[----:B------:R1:W-:Y:S01]  /*35b0*/  STSM.16.M88.4 [R28+0x3800], R96 ;  /* 0x003800601c007844 */ /* 0x0003e20000000200 */
[----:B------:R-:W-:Y:S01]  /*35c0*/  BAR.SYNC.DEFER_BLOCKING 0x0 ;  /* 0x0000000000007b1d */ /* 0x000fe20000010000 */
[----:B0-----:R-:W-:-:S04]  /*35d0*/  FADD R68, -R127, R172 ;  /* 0x000000ac7f447221 */ /* 0x001fc80000000100 */
[----:B------:R-:W-:Y:S01]  /*35e0*/  FMUL R120, R68, 1.4426950216293334961 ;  /* 0x3fb8aa3b44787820 */ /* 0x000fe20000400000 */
[----:B------:R-:W0:Y:S01]  /*35f0*/  MUFU.EX2 R121, R100 ;  /* 0x0000006400797308 */ /* 0x000e220000000800 */
[----:B-1----:R-:W-:Y:S01]  /*3600*/  FADD R96, -R124, R133 ;  /* 0x000000857c607221 */ /* 0x002fe20000000100 */
[----:B------:R-:W-:Y:S04]  /*3610*/  LDSM.16.M88.4 R92, [R24+UR6+0x3000] ;  /* 0x00300006185c783b */ /* 0x000fe80008000200 */
[----:B------:R-:W1:Y:S04]  /*3620*/  LDSM.16.M88.4 R64, [R11+UR6] ;  /* 0x000000060b40783b */ /* 0x000e680008000200 */
[----:B------:R-:W2:Y:S01]  /*3630*/  LDSM.16.M88.4 R68, [R11+UR6+0x1000] ;  /* 0x001000060b44783b */ /* 0x000ea20008000200 */
[----:B------:R-:W3:Y:S03]  /*3640*/  MUFU.EX2 R120, R120 ;  /* 0x0000007800787308 */ /* 0x000ee60000000800 */
[----:B------:R-:W4:Y:S01]  /*3650*/  LDSM.16.M88.4 R84, [R24+UR6+0x3800] ;  /* 0x003800061854783b */ /* 0x000f220008000200 */
[----:B------:R-:W-:Y:S01]  /*3660*/  FMUL R122, R96, 1.4426950216293334961 ;  /* 0x3fb8aa3b607a7820 */ /* 0x000fe20000400000 */
[----:B------:R-:W-:-:S02]  /*3670*/  FADD R96, -R125, R158 ;  /* 0x0000009e7d607221 */ /* 0x000fc40000000100 */
[----:B------:R-:W-:Y:S02]  /*3680*/  LDSM.16.M88.4 R108, [R31+UR6+0x3000] ;  /* 0x003000061f6c783b */ /* 0x000fe40008000200 */
[----:B------:R-:W-:Y:S01]  /*3690*/  FMUL R123, R96, 1.4426950216293334961 ;  /* 0x3fb8aa3b607b7820 */ /* 0x000fe20000400000 */
[----:B------:R-:W5:Y:S01]  /*36a0*/  MUFU.EX2 R122, R122 ;  /* 0x0000007a007a7308 */ /* 0x000f620000000800 */
[C---:B0-----:R-:W-:Y:S01]  /*36b0*/  FMUL R102, R121.reuse, R90 ;  /* 0x0000005a79667220 */ /* 0x041fe20000400000 */
[----:B------:R-:W-:Y:S01]  /*36c0*/  FMUL R103, R121, R91 ;  /* 0x0000005b79677220 */ /* 0x000fe20000400000 */
[----:B------:R-:W0:Y:S04]  /*36d0*/  LDSM.16.M88.4 R96, [R30+UR6+0x3000] ;  /* 0x003000061e60783b */ /* 0x000e280008000200 */
[----:B------:R-:W-:Y:S01]  /*36e0*/  LDSM.16.M88.4 R112, [R31+UR6+0x3800] ;  /* 0x003800061f70783b */ /* 0x000fe20008000200 */
[----:B------:R-:W1:Y:S01]  /*36f0*/  MUFU.EX2 R123, R123 ;  /* 0x0000007b007b7308 */ /* 0x000e620000000800 */
[C---:B---3--:R-:W-:Y:S01]  /*3700*/  FMUL R100, R120.reuse, R88 ;  /* 0x0000005878647220 */ /* 0x048fe20000400000 */
[----:B------:R-:W-:-:S02]  /*3710*/  FMUL R101, R120, R89 ;  /* 0x0000005978657220 */ /* 0x000fc40000400000 */
[----:B------:R-:W3:Y:S01]  /*3720*/  LDSM.16.M88.4 R88, [R30+UR6+0x3800] ;  /* 0x003800061e58783b */ /* 0x000ee20008000200 */
[C---:B------:R-:W-:Y:S01]  /*3730*/  FMUL R72, R120.reuse, R72 ;  /* 0x0000004878487220 */ /* 0x040fe20000400000 */
[----:B------:R-:W-:Y:S01]  /*3740*/  FMUL R73, R120, R73 ;  /* 0x0000004978497220 */ /* 0x000fe20000400000 */
[C---:B------:R-:W-:Y:S01]  /*3750*/  FMUL R74, R121.reuse, R74 ;  /* 0x0000004a794a7220 */ /* 0x040fe20000400000 */
[----:B------:R-:W-:Y:S01]  /*3760*/  FMUL R75, R121, R75 ;  /* 0x0000004b794b7220 */ /* 0x000fe20000400000 */
[C---:B-----5:R-:W-:Y:S01]  /*3770*/  FMUL R104, R122.reuse, R80 ;  /* 0x000000507a687220 */ /* 0x060fe20000400000 */
[----:B------:R-:W-:-:S05]  /*3780*/  FMUL R105, R122, R81 ;  /* 0x000000517a697220 */ /* 0x000fca0000400000 */
[C---:B-1----:R-:W-:Y:S01]  /*3790*/  HMMA.16816.F32 R72, R92.reuse, R64, R72 ;  /* 0x000000405c48723c */ /* 0x042fe20000001848 */
[C---:B------:R-:W-:Y:S01]  /*37a0*/  FMUL R106, R123.reuse, R82 ;  /* 0x000000527b6a7220 */ /* 0x040fe20000400000 */
[C---:B------:R-:W-:Y:S02]  /*37b0*/  FMUL R107, R123.reuse, R83 ;  /* 0x000000537b6b7220 */ /* 0x040fe40000400000 */
[----:B------:R-:W-:Y:S04]  /*37c0*/  LDSM.16.M88.4 R80, [R29+UR6+0x1000] ;  /* 0x001000061d50783b */ /* 0x000fe80008000200 */
[----:B--2---:R-:W-:Y:S01]  /*37d0*/  HMMA.16816.F32 R92, R92, R68, R100 ;  /* 0x000000445c5c723c */ /* 0x004fe20000001864 */
[C---:B------:R-:W-:Y:S01]  /*37e0*/  FMUL R100, R122.reuse, R76 ;  /* 0x0000004c7a647220 */ /* 0x040fe20000400000 */
[----:B------:R-:W-:Y:S01]  /*37f0*/  FMUL R101, R122, R77 ;  /* 0x0000004d7a657220 */ /* 0x000fe20000400000 */
[C---:B------:R-:W-:Y:S01]  /*3800*/  FMUL R102, R123.reuse, R78 ;  /* 0x0000004e7b667220 */ /* 0x040fe20000400000 */
[----:B------:R-:W-:-:S02]  /*3810*/  FMUL R103, R123, R79 ;  /* 0x0000004f7b677220 */ /* 0x000fc40000400000 */
[----:B------:R-:W1:Y:S02]  /*3820*/  LDSM.16.M88.4 R76, [R29+UR6] ;  /* 0x000000061d4c783b */ /* 0x000e640008000200 */
[C---:B----4-:R-:W-:Y:S01]  /*3830*/  HMMA.16816.F32 R104, R84.reuse, R68, R104 ;  /* 0x000000445468723c */ /* 0x050fe20000001868 */
[----:B------:R-:W2:Y:S07]  /*3840*/  LDC R68, c[0x0][0x3d4] ;  /* 0x0000f500ff447b82 */ /* 0x000eae0000000800 */
[----:B------:R-:W-:Y:S01]  /*3850*/  HMMA.16816.F32 R100, R84, R64, R100 ;  /* 0x000000405464723c */ /* 0x000fe20000001864 */
[----:B------:R-:W4:Y:S01]  /*3860*/  LDSM.16.M88.4 R84, [R132+UR6+0x3000] ;  /* 0x003000068454783b */ /* 0x000f220008000200 */
[----:B------:R-:W5:Y:S06]  /*3870*/  LDC R69, c[0x0][0x3c4] ;  /* 0x0000f100ff457b82 */ /* 0x000f6c0000000800 */
[C---:B0-----:R-:W-:Y:S08]  /*3880*/  HMMA.16816.F32 R72, R96.reuse, R66, R72 ;  /* 0x000000426048723c */ /* 0x041ff00000001848 */
[----:B------:R-:W-:Y:S08]  /*3890*/  HMMA.16816.F32 R92, R96, R70, R92 ;  /* 0x00000046605c723c */ /* 0x000ff0000000185c */
[C---:B---3--:R-:W-:Y:S01]  /*38a0*/  HMMA.16816.F32 R100, R88.reuse, R66, R100 ;  /* 0x000000425864723c */ /* 0x048fe20000001864 */
[----:B------:R-:W0:Y:S07]  /*38b0*/  LDSM.16.M88.4 R64, [R132+UR6+0x3800] ;  /* 0x003800068440783b */ /* 0x000e2e0008000200 */
[----:B------:R-:W-:Y:S08]  /*38c0*/  HMMA.16816.F32 R104, R88, R70, R104 ;  /* 0x000000465868723c */ /* 0x000ff00000001868 */
[C---:B-1----:R-:W-:Y:S08]  /*38d0*/  HMMA.16816.F32 R72, R108.reuse, R76, R72 ;  /* 0x0000004c6c48723c */ /* 0x042ff00000001848 */
[----:B------:R-:W-:Y:S08]  /*38e0*/  HMMA.16816.F32 R92, R108, R80, R92 ;  /* 0x000000506c5c723c */ /* 0x000ff0000000185c */
[C---:B------:R-:W-:Y:S08]  /*38f0*/  HMMA.16816.F32 R100, R112.reuse, R76, R100 ;  /* 0x0000004c7064723c */ /* 0x040ff00000001864 */
[----:B------:R-:W-:Y:S01]  /*3900*/  HMMA.16816.F32 R104, R112, R80, R104 ;  /* 0x000000507068723c */ /* 0x000fe20000001868 */
[----:B------:R-:W-:-:S02]  /*3910*/  FFMA2 R232, R232.F32x2.HI_LO, R120.F32x2.HI_LO, R116.F32x2.HI_LO ;  /* 0x00000078e8e87249 */ /* 0x000fc40000000074 */
[----:B--2---:R-:W-:Y:S02]  /*3920*/  IMAD R19, R68, 0x40, R19 ;  /* 0x0000004044137824 */ /* 0x004fe400078e0213 */
[----:B------:R-:W-:Y:S02]  /*3930*/  FFMA2 R230, R230.F32x2.HI_LO, R122.F32x2.HI_LO, R118.F32x2.HI_LO ;  /* 0x0000007ae6e67249 */ /* 0x000fe40000000076 */
[----:B-----5:R-:W-:Y:S01]  /*3940*/  IMAD R18, R69, 0x40, R18 ;  /* 0x0000004045127824 */ /* 0x020fe200078e0212 */
[----:B----4-:R-:W-:Y:S01]  /*3950*/  HMMA.16816.F32 R72, R84, R78, R72 ;  /* 0x0000004e5448723c */ /* 0x010fe20000001848 */
[----:B------:R-:W-:Y:S01]  /*3960*/  IMAD.MOV.U32 R172, RZ, RZ, R127 ;  /* 0x000000ffffac7224 */ /* 0x000fe200078e007f */
[----:B------:R-:W-:Y:S01]  /*3970*/  MOV R133, R124 ;  /* 0x0000007c00857202 */ /* 0x000fe20000000f00 */
[----:B------:R-:W-:-:S05]  /*3980*/  IMAD.MOV.U32 R159, RZ, RZ, R126 ;  /* 0x000000ffff9f7224 */ /* 0x000fca00078e007e */
[----:B------:R-:W-:Y:S01]  /*3990*/  HMMA.16816.F32 R88, R84, R82, R92 ;  /* 0x000000525458723c */ /* 0x000fe2000000185c */
[----:B------:R-:W-:-:S07]  /*39a0*/  IMAD.MOV.U32 R158, RZ, RZ, R125 ;  /* 0x000000ffff9e7224 */ /* 0x000fce00078e007d */
[C---:B0-----:R-:W-:Y:S08]  /*39b0*/  HMMA.16816.F32 R76, R64.reuse, R78, R100 ;  /* 0x0000004e404c723c */ /* 0x041ff00000001864 */
[----:B------:R-:W-:Y:S01]  /*39c0*/  HMMA.16816.F32 R80, R64, R82, R104 ;  /* 0x000000524050723c */ /* 0x000fe20000001868 */
[----:B------:R-:W-:-:S04]  /*39d0*/  NOP ;  /* 0x0000000000007918 */ /* 0x000fc80000000000 */
[----:B------:R-:W-:-:S15]  /*39e0*/  @!P2 BRA `(.L_x_1) ;  /* 0xffffffe00030a947 */ /* 0x000fde000383ffff */
.L_x_0:
[C---:B------:R-:W-:Y:S01]  /*39f0*/  FSETP.GT.AND P4, PT, |R233|.reuse, 8.50705917302346158658e+37, PT ;  /* 0x7e800000e900780b */ /* 0x040fe20003f84200 */
[C---:B------:R-:W-:Y:S01]  /*3a00*/  FMUL R3, R233.reuse, 8388608 ;  /* 0x4b000000e9037820 */ /* 0x040fe20000400000 */
[C---:B------:R-:W-:Y:S01]  /*3a10*/  FSETP.GEU.AND P6, PT, R233.reuse, 1.175494350822287508e-38, PT ;  /* 0x00800000e900780b */ /* 0x040fe20003fce000 */
[----:B------:R-:W-:Y:S01]  /*3a20*/  BAR.SYNC.DEFER_BLOCKING 0x0 ;  /* 0x0000000000007b1d */ /* 0x000fe20000010000 */
[----:B-1----:R-:W-:Y:S02]  /*3a30*/  SHF.R.U32.HI R7, RZ, 0x1, R0 ;  /* 0x00000001ff077819 */ /* 0x002fe40000011600 */
[----:B------:R-:W-:Y:S02]  /*3a40*/  FSETP.GEU.AND P5, PT, |R233|, 1.175494350822287508e-38, PT ;  /* 0x00800000e900780b */ /* 0x000fe40003fae200 */
[----:B------:R-:W-:Y:S01]  /*3a50*/  FSEL R32, R3, R233, !P6 ;  /* 0x000000e903207208 */ /* 0x000fe20007000000 */
[----:B------:R-:W-:Y:S01]  /*3a60*/  FMUL R3, R232, 8388608 ;  /* 0x4b000000e8037820 */ /* 0x000fe20000400000 */
[----:B------:R-:W-:Y:S01]  /*3a70*/  LOP3.LUT R7, R7, 0xc, RZ, 0xc0, !PT ;  /* 0x0000000c07077812 */ /* 0x000fe200078ec0ff */
[----:B------:R-:W0:Y:S01]  /*3a80*/  LDC R40, c[0x0][0x3e8] ;  /* 0x0000fa00ff287b82 */ /* 0x000e220000000800 */
[----:B------:R-:W-:Y:S01]  /*3a90*/  LEA R8, R4, UR6, 0x4 ;  /* 0x0000000604087c11 */ /* 0x000fe2000f8e20ff */
[----:B------:R-:W-:Y:S01]  /*3aa0*/  @P4 FMUL R233, R233, 0.25 ;  /* 0x3e800000e9e94820 */ /* 0x000fe20000400000 */
[C---:B------:R-:W-:Y:S01]  /*3ab0*/  FSETP.GEU.AND P1, PT, R232.reuse, 1.175494350822287508e-38, PT ;  /* 0x00800000e800780b */ /* 0x040fe20003f2e000 */
[----:B------:R-:W-:Y:S01]  /*3ac0*/  @P4 FMUL R91, R91, 0.25 ;  /* 0x3e8000005b5b4820 */ /* 0x000fe20000400000 */
[----:B------:R-:W-:Y:S01]  /*3ad0*/  FSETP.GT.AND P3, PT, |R232|, 8.50705917302346158658e+37, PT ;  /* 0x7e800000e800780b */ /* 0x000fe20003f64200 */
[----:B------:R-:W-:Y:S01]  /*3ae0*/  IMAD.IADD R41, R7, 0x1, R8 ;  /* 0x0000000107297824 */ /* 0x000fe200078e0208 */
[----:B------:R-:W-:Y:S01]  /*3af0*/  FSEL R33, R3, R232, !P1 ;  /* 0x000000e803217208 */ /* 0x000fe20004800000 */
[----:B------:R-:W-:-:S02]  /*3b00*/  VIADD R8, R32, 0xc0cafb0d ;  /* 0xc0cafb0d20087836 */ /* 0x000fc40000000000 */
[----:B------:R-:W-:Y:S01]  /*3b10*/  @P4 FMUL R90, R90, 0.25 ;  /* 0x3e8000005a5a4820 */ /* 0x000fe20000400000 */
[----:B------:R-:W-:Y:S01]  /*3b20*/  @P4 FMUL R75, R75, 0.25 ;  /* 0x3e8000004b4b4820 */ /* 0x000fe20000400000 */
[----:B------:R-:W-:Y:S01]  /*3b30*/  @P4 FMUL R74, R74, 0.25 ;  /* 0x3e8000004a4a4820 */ /* 0x000fe20000400000 */
[----:B------:R-:W-:Y:S01]  /*3b40*/  FMUL R3, R231, 8388608 ;  /* 0x4b000000e7037820 */ /* 0x000fe20000400000 */
[----:B------:R-:W-:Y:S01]  /*3b50*/  FSETP.GEU.AND P2, PT, |R232|, 1.175494350822287508e-38, PT ;  /* 0x00800000e800780b */ /* 0x000fe20003f4e200 */
[----:B------:R-:W-:Y:S01]  /*3b60*/  @!P5 FMUL R233, R233, 16777216 ;  /* 0x4b800000e9e9d820 */ /* 0x000fe20000400000 */
[----:B------:R-:W-:Y:S01]  /*3b70*/  FSETP.GEU.AND P4, PT, R231, 1.175494350822287508e-38, PT ;  /* 0x00800000e700780b */ /* 0x000fe20003f8e000 */
[----:B------:R-:W-:Y:S01]  /*3b80*/  @!P5 FMUL R91, R91, 16777216 ;  /* 0x4b8000005b5bd820 */ /* 0x000fe20000400000 */
[----:B------:R-:W-:Y:S01]  /*3b90*/  LOP3.LUT R9, R8, 0xff800000, RZ, 0xc0, !PT ;  /* 0xff80000008097812 */ /* 0x000fe200078ec0ff */
[----:B------:R-:W1:Y:S01]  /*3ba0*/  MUFU.RCP R4, R233 ;  /* 0x000000e900047308 */ /* 0x000e620000001000 */
[----:B------:R-:W-:Y:S01]  /*3bb0*/  FSEL R44, R3, R231, !P4 ;  /* 0x000000e7032c7208 */ /* 0x000fe20006000000 */
[----:B------:R-:W-:Y:S01]  /*3bc0*/  @P3 FMUL R232, R232, 0.25 ;  /* 0x3e800000e8e83820 */ /* 0x000fe20000400000 */
[----:B------:R-:W-:Y:S01]  /*3bd0*/  FSEL R3, RZ, -23, P1 ;  /* 0xc1b80000ff037808 */ /* 0x000fe20000800000 */
[----:B------:R-:W-:Y:S01]  /*3be0*/  @P3 FMUL R89, R89, 0.25 ;  /* 0x3e80000059593820 */ /* 0x000fe20000400000 */
[----:B------:R-:W-:Y:S01]  /*3bf0*/  FSETP.GT.AND P1, PT, |R230|, 8.50705917302346158658e+37, PT ;  /* 0x7e800000e600780b */ /* 0x000fe20003f24200 */
[----:B------:R-:W-:Y:S01]  /*3c00*/  @P3 FMUL R88, R88, 0.25 ;  /* 0x3e80000058583820 */ /* 0x000fe20000400000 */
[----:B------:R-:W-:Y:S01]  /*3c10*/  FSEL R7, RZ, -23, P6 ;  /* 0xc1b80000ff077808 */ /* 0x000fe20003000000 */
[----:B------:R-:W-:Y:S01]  /*3c20*/  @P3 FMUL R73, R73, 0.25 ;  /* 0x3e80000049493820 */ /* 0x000fe20000400000 */
[----:B------:R-:W-:Y:S01]  /*3c30*/  I2FP.F32.S32 R10, R9 ;  /* 0x00000009000a7245 */ /* 0x000fe20000201400 */
[----:B------:R-:W-:Y:S01]  /*3c40*/  @P3 FMUL R72, R72, 0.25 ;  /* 0x3e80000048483820 */ /* 0x000fe20000400000 */
[----:B------:R-:W-:Y:S01]  /*3c50*/  FSETP.GEU.AND P3, PT, |R230|, 1.175494350822287508e-38, PT ;  /* 0x00800000e600780b */ /* 0x000fe20003f6e200 */
[----:B------:R-:W-:Y:S01]  /*3c60*/  @!P2 FMUL R232, R232, 16777216 ;  /* 0x4b800000e8e8a820 */ /* 0x000fe20000400000 */
[----:B------:R-:W-:Y:S01]  /*3c70*/  @!P2 FMUL R89, R89, 16777216 ;  /* 0x4b8000005959a820 */ /* 0x000fe20000400000 */
[----:B------:R-:W-:Y:S01]  /*3c80*/  FFMA.FTZ R10, R10, 1.1920928955078125e-07, R7 ;  /* 0x340000000a0a7823 */ /* 0x000fe20000010007 */
[----:B------:R-:W-:Y:S01]  /*3c90*/  @!P2 FMUL R88, R88, 16777216 ;  /* 0x4b8000005858a820 */ /* 0x000fe20000400000 */
[----:B------:R-:W-:Y:S01]  /*3ca0*/  @!P2 FMUL R73, R73, 16777216 ;  /* 0x4b8000004949a820 */ /* 0x000fe20000400000 */
[----:B------:R-:W-:Y:S01]  /*3cb0*/  @!P2 FMUL R72, R72, 16777216 ;  /* 0x4b8000004848a820 */ /* 0x000fe20000400000 */
[----:B------:R-:W-:Y:S01]  /*3cc0*/  FMUL R7, R230, 8388608 ;  /* 0x4b000000e6077820 */ /* 0x000fe20000400000 */
[----:B------:R-:W-:Y:S01]  /*3cd0*/  FSETP.GT.AND P6, PT, |R231|, 8.50705917302346158658e+37, PT ;  /* 0x7e800000e700780b */ /* 0x000fe20003fc4200 */
[----:B------:R-:W-:Y:S01]  /*3ce0*/  @!P5 FMUL R90, R90, 16777216 ;  /* 0x4b8000005a5ad820 */ /* 0x000fe20000400000 */
[----:B------:R-:W-:Y:S01]  /*3cf0*/  FSETP.GEU.AND P2, PT, R230, 1.175494350822287508e-38, PT ;  /* 0x00800000e600780b */ /* 0x000fe20003f4e000 */
[----:B------:R-:W-:Y:S01]  /*3d00*/  @!P5 FMUL R75, R75, 16777216 ;  /* 0x4b8000004b4bd820 */ /* 0x000fe20000400000 */
[----:B------:R-:W-:Y:S01]  /*3d10*/  @!P5 FMUL R74, R74, 16777216 ;  /* 0x4b8000004a4ad820 */ /* 0x000fe20000400000 */
[----:B------:R-:W2:Y:S01]  /*3d20*/  MUFU.RCP R11, R232 ;  /* 0x000000e8000b7308 */ /* 0x000ea20000001000 */
[----:B------:R-:W-:Y:S01]  /*3d30*/  FSETP.GEU.AND P5, PT, |R231|, 1.175494350822287508e-38, PT ;  /* 0x00800000e700780b */ /* 0x000fe20003fae200 */
[----:B-1----:R-:W-:Y:S01]  /*3d40*/  FMUL R24, R4, R91 ;  /* 0x0000005b04187220 */ /* 0x002fe20000400000 */
[----:B------:R-:W-:Y:S01]  /*3d50*/  FSEL R35, R7, R230, !P2 ;  /* 0x000000e607237208 */ /* 0x000fe20005000000 */
[----:B------:R-:W-:Y:S01]  /*3d60*/  @P1 FMUL R230, R230, 0.25 ;  /* 0x3e800000e6e61820 */ /* 0x000fe20000400000 */
[C---:B------:R-:W-:Y:S01]  /*3d70*/  FMUL R25, R4.reuse, R90 ;  /* 0x0000005a04197220 */ /* 0x040fe20000400000 */
[C---:B------:R-:W-:Y:S01]  /*3d80*/  FMUL R29, R4.reuse, R75 ;  /* 0x0000004b041d7220 */ /* 0x040fe20000400000 */
[----:B------:R-:W-:Y:S01]  /*3d90*/  FMUL R28, R4, R74 ;  /* 0x0000004a041c7220 */ /* 0x000fe20000400000 */
[----:B------:R-:W-:Y:S01]  /*3da0*/  @!P3 FMUL R230, R230, 16777216 ;  /* 0x4b800000e6e6b820 */ /* 0x000fe20000400000 */
[----:B------:R-:W-:-:S02]  /*3db0*/  VIADD R4, R33, 0xc0cafb0d ;  /* 0xc0cafb0d21047836 */ /* 0x000fc40000000000 */
[----:B------:R-:W-:Y:S01]  /*3dc0*/  @P6 FMUL R231, R231, 0.25 ;  /* 0x3e800000e7e76820 */ /* 0x000fe20000400000 */
[----:B------:R-:W-:Y:S01]  /*3dd0*/  @P1 FMUL R80, R80, 0.25 ;  /* 0x3e80000050501820 */ /* 0x000fe20000400000 */
[----:B------:R-:W1:Y:S01]  /*3de0*/  MUFU.RCP R17, R230 ;  /* 0x000000e600117308 */ /* 0x000e620000001000 */
[----:B------:R-:W-:Y:S01]  /*3df0*/  @P1 FMUL R76, R76, 0.25 ;  /* 0x3e8000004c4c1820 */ /* 0x000fe20000400000 */
[----:B------:R-:W-:Y:S01]  /*3e00*/  LOP3.LUT R4, R4, 0xff800000, RZ, 0xc0, !PT ;  /* 0xff80000004047812 */ /* 0x000fe200078ec0ff */
[----:B------:R-:W-:Y:S01]  /*3e10*/  @!P5 FMUL R231, R231, 16777216 ;  /* 0x4b800000e7e7d820 */ /* 0x000fe20000400000 */
[----:B------:R-:W-:Y:S01]  /*3e20*/  @!P3 FMUL R80, R80, 16777216 ;  /* 0x4b8000005050b820 */ /* 0x000fe20000400000 */
[C---:B--2---:R-:W-:Y:S01]  /*3e30*/  FMUL R26, R11.reuse, R89 ;  /* 0x000000590b1a7220 */ /* 0x044fe20000400000 */
[----:B------:R-:W-:Y:S01]  /*3e40*/  I2FP.F32.S32 R8, R4 ;  /* 0x0000000400087245 */ /* 0x000fe20000201400 */
[C---:B------:R-:W-:Y:S01]  /*3e50*/  FMUL R27, R11.reuse, R88 ;  /* 0x000000580b1b7220 */ /* 0x040fe20000400000 */
[C---:B------:R-:W-:Y:S01]  /*3e60*/  FMUL R31, R11.reuse, R73 ;  /* 0x000000490b1f7220 */ /* 0x040fe20000400000 */
[----:B------:R-:W-:Y:S01]  /*3e70*/  FMUL R30, R11, R72 ;  /* 0x000000480b1e7220 */ /* 0x000fe20000400000 */
[----:B------:R-:W-:Y:S01]  /*3e80*/  @!P3 FMUL R76, R76, 16777216 ;  /* 0x4b8000004c4cb820 */ /* 0x000fe20000400000 */
[----:B------:R-:W2:Y:S01]  /*3e90*/  MUFU.RCP R11, R231 ;  /* 0x000000e7000b7308 */ /* 0x000ea20000001000 */
[----:B------:R-:W-:Y:S01]  /*3ea0*/  FFMA.FTZ R3, R8, 1.1920928955078125e-07, R3 ;  /* 0x3400000008037823 */ /* 0x000fe20000010003 */
[----:B------:R-:W-:Y:S01]  /*3eb0*/  VIADD R8, R35, 0xc0cafb0d ;  /* 0xc0cafb0d23087836 */ /* 0x000fe20000000000 */
[----:B------:R-:W-:Y:S01]  /*3ec0*/  IADD3 R12, PT, PT, R44, -0x3f3504f3, RZ ;  /* 0xc0cafb0d2c0c7810 */ /* 0x000fe20007ffe0ff */
[----:B------:R-:W-:Y:S01]  /*3ed0*/  @P6 FMUL R83, R83, 0.25 ;  /* 0x3e80000053536820 */ /* 0x000fe20000400000 */
[----:B------:R-:W-:Y:S01]  /*3ee0*/  @P6 FMUL R82, R82, 0.25 ;  /* 0x3e80000052526820 */ /* 0x000fe20000400000 */
[----:B------:R-:W-:Y:S01]  /*3ef0*/  @P6 FMUL R79, R79, 0.25 ;  /* 0x3e8000004f4f6820 */ /* 0x000fe20000400000 */
[----:B------:R-:W-:Y:S01]  /*3f00*/  @P6 FMUL R78, R78, 0.25 ;  /* 0x3e8000004e4e6820 */ /* 0x000fe20000400000 */
[----:B------:R-:W-:Y:S01]  /*3f10*/  LOP3.LUT R8, R8, 0xff800000, RZ, 0xc0, !PT ;  /* 0xff80000008087812 */ /* 0x000fe200078ec0ff */
[C---:B-1----:R-:W-:Y:S01]  /*3f20*/  FMUL R19, R17.reuse, R80 ;  /* 0x0000005011137220 */ /* 0x042fe20000400000 */
[----:B------:R-:W-:Y:S01]  /*3f30*/  FMUL R22, R17, R76 ;  /* 0x0000004c11167220 */ /* 0x000fe20000400000 */
[----:B------:R-:W-:Y:S01]  /*3f40*/  IMAD.IADD R4, R33, 0x1, -R4 ;  /* 0x0000000121047824 */ /* 0x000fe200078e0a04 */
[----:B------:R-:W-:Y:S01]  /*3f50*/  LOP3.LUT R13, R12, 0xff800000, RZ, 0xc0, !PT ;  /* 0xff8000000c0d7812 */ /* 0x000fe200078ec0ff */
[----:B------:R-:W-:Y:S01]  /*3f60*/  @!P5 FMUL R83, R83, 16777216 ;  /* 0x4b8000005353d820 */ /* 0x000fe20000400000 */
[----:B------:R-:W-:Y:S01]  /*3f70*/  @!P5 FMUL R82, R82, 16777216 ;  /* 0x4b8000005252d820 */ /* 0x000fe20000400000 */
[----:B------:R-:W-:Y:S01]  /*3f80*/  @!P5 FMUL R79, R79, 16777216 ;  /* 0x4b8000004f4fd820 */ /* 0x000fe20000400000 */
[----:B------:R-:W-:Y:S01]  /*3f90*/  @!P5 FMUL R78, R78, 16777216 ;  /* 0x4b8000004e4ed820 */ /* 0x000fe20000400000 */
[----:B------:R-:W-:Y:S01]  /*3fa0*/  FSEL R7, RZ, -23, P2 ;  /* 0xc1b80000ff077808 */ /* 0x000fe20001000000 */
[----:B------:R-:W-:Y:S01]  /*3fb0*/  @P1 FMUL R81, R81, 0.25 ;  /* 0x3e80000051511820 */ /* 0x000fe20000400000 */
[----:B------:R-:W-:Y:S01]  /*3fc0*/  I2FP.F32.S32 R12, R8 ;  /* 0x00000008000c7245 */ /* 0x000fe20000201400 */
[----:B------:R-:W-:Y:S01]  /*3fd0*/  @P1 FMUL R77, R77, 0.25 ;  /* 0x3e8000004d4d1820 */ /* 0x000fe20000400000 */
[----:B------:R-:W-:Y:S01]  /*3fe0*/  F2FP.F16.F32.PACK_AB R19, R19, R22 ;  /* 0x000000161313723e */ /* 0x000fe200000000ff */
[----:B------:R-:W-:-:S02]  /*3ff0*/  IMAD.MOV.U32 R22, RZ, RZ, 0x3dc6b27f ;  /* 0x3dc6b27fff167424 */ /* 0x000fc400078e00ff */
[----:B------:R-:W-:Y:S01]  /*4000*/  FADD R4, R4, -1 ;  /* 0xbf80000004047421 */ /* 0x000fe20000000000 */
[C---:B--2---:R-:W-:Y:S01]  /*4010*/  FMUL R15, R11.reuse, R83 ;  /* 0x000000530b0f7220 */ /* 0x044fe20000400000 */
[C---:B------:R-:W-:Y:S01]  /*4020*/  FMUL R16, R11.reuse, R82 ;  /* 0x000000520b107220 */ /* 0x040fe20000400000 */
[C---:B------:R-:W-:Y:S01]  /*4030*/  FMUL R20, R11.reuse, R79 ;  /* 0x0000004f0b147220 */ /* 0x040fe20000400000 */
[----:B------:R-:W-:Y:S01]  /*4040*/  FMUL R21, R11, R78 ;  /* 0x0000004e0b157220 */ /* 0x000fe20000400000 */
[----:B------:R-:W-:Y:S01]  /*4050*/  FSEL R11, RZ, -23, P4 ;  /* 0xc1b80000ff0b7808 */ /* 0x000fe20002000000 */
[----:B------:R-:W-:Y:S01]  /*4060*/  FFMA.FTZ R12, R12, 1.1920928955078125e-07, R7 ;  /* 0x340000000c0c7823 */ /* 0x000fe20000010007 */
[----:B------:R-:W-:Y:S01]  /*4070*/  I2FP.F32.S32 R14, R13 ;  /* 0x0000000d000e7245 */ /* 0x000fe20000201400 */
[----:B------:R-:W-:Y:S02]  /*4080*/  IMAD.IADD R9, R32, 0x1, -R9 ;  /* 0x0000000120097824 */ /* 0x000fe400078e0a09 */
[----:B------:R-:W-:Y:S01]  /*4090*/  @!P3 FMUL R81, R81, 16777216 ;  /* 0x4b8000005151b820 */ /* 0x000fe20000400000 */
[----:B------:R-:W-:Y:S01]  /*40a0*/  @!P3 FMUL R77, R77, 16777216 ;  /* 0x4b8000004d4db820 */ /* 0x000fe20000400000 */
[----:B------:R-:W-:Y:S01]  /*40b0*/  F2FP.F16.F32.PACK_AB R30, R27, R30 ;  /* 0x0000001e1b1e723e */ /* 0x000fe200000000ff */
[----:B------:R-:W-:Y:S01]  /*40c0*/  FFMA.FTZ R7, R4, R22, -0.16845393180847167969 ;  /* 0xbe2c7f3004077423 */ /* 0x000fe20000010016 */
[----:B------:R-:W-:Y:S01]  /*40d0*/  F2FP.F16.F32.PACK_AB R26, R26, R31 ;  /* 0x0000001f1a1a723e */ /* 0x000fe200000000ff */
[----:B------:R-:W-:Y:S01]  /*40e0*/  FADD R9, R9, -1 ;  /* 0xbf80000009097421 */ /* 0x000fe20000000000 */
[C---:B------:R-:W-:Y:S01]  /*40f0*/  FMUL R18, R17.reuse, R81 ;  /* 0x0000005111127220 */ /* 0x040fe20000400000 */
[----:B------:R-:W-:Y:S01]  /*4100*/  FMUL R23, R17, R77 ;  /* 0x0000004d11177220 */ /* 0x000fe20000400000 */
[----:B------:R-:W-:Y:S01]  /*4110*/  FFMA.FTZ R11, R14, 1.1920928955078125e-07, R11 ;  /* 0x340000000e0b7823 */ /* 0x000fe2000001000b */
[----:B------:R-:W-:Y:S01]  /*4120*/  F2FP.F16.F32.PACK_AB R20, R15, R20 ;  /* 0x000000140f14723e */ /* 0x000fe200000000ff */
[----:B------:R-:W-:Y:S01]  /*4130*/  FFMA.FTZ R7, R4, R7, 0.1716887056827545166 ;  /* 0x3e2fcf2a04077423 */ /* 0x000fe20000010007 */
[----:B------:R-:W-:Y:S01]  /*4140*/  STS [R5+UR6], R30 ;  /* 0x0000001e05007988 */ /* 0x000fe20008000806 */
[C---:B------:R-:W-:Y:S01]  /*4150*/  LOP3.LUT R14, R5.reuse, 0x40, RZ, 0x3c, !PT ;  /* 0x00000040050e7812 */ /* 0x040fe200078e3cff */
[----:B------:R-:W-:Y:S01]  /*4160*/  IMAD.IADD R13, R44, 0x1, -R13 ;  /* 0x000000012c0d7824 */ /* 0x000fe200078e0a0d */
[C---:B------:R-:W-:Y:S01]  /*4170*/  LOP3.LUT R15, R5.reuse, 0x4, RZ, 0x3c, !PT ;  /* 0x00000004050f7812 */ /* 0x040fe200078e3cff */
[----:B------:R1:W-:Y:S01]  /*4180*/  STS [R5+UR6+0x80], R26 ;  /* 0x0000801a05007988 */ /* 0x0003e20008000806 */
[----:B------:R-:W-:Y:S01]  /*4190*/  LOP3.LUT R17, R5, 0x44, RZ, 0x3c, !PT ;  /* 0x0000004405117812 */ /* 0x000fe200078e3cff */
[----:B------:R-:W-:Y:S01]  /*41a0*/  FFMA.FTZ R7, R4, R7, -0.17900948226451873779 ;  /* 0xbe374e4304077423 */ /* 0x000fe20000010007 */
[----:B------:R-:W-:Y:S01]  /*41b0*/  F2FP.F16.F32.PACK_AB R25, R25, R28 ;  /* 0x0000001c1919723e */ /* 0x000fe200000000ff */
[----:B------:R-:W-:Y:S01]  /*41c0*/  FADD R13, R13, -1 ;  /* 0xbf8000000d0d7421 */ /* 0x000fe20000000000 */
[----:B------:R-:W-:Y:S01]  /*41d0*/  F2FP.F16.F32.PACK_AB R24, R24, R29 ;  /* 0x0000001d1818723e */ /* 0x000fe200000000ff */
[----:B------:R-:W-:Y:S01]  /*41e0*/  FFMA.FTZ R7, R4, R7, 0.20512372255325317383 ;  /* 0x3e520bf404077423 */ /* 0x000fe20000010007 */
[----:B------:R-:W-:Y:S01]  /*41f0*/  F2FP.F16.F32.PACK_AB R18, R18, R23 ;  /* 0x000000171212723e */ /* 0x000fe200000000ff */
[----:B------:R-:W-:Y:S01]  /*4200*/  STS [R14+UR6+0x400], R25 ;  /* 0x000400190e007988 */ /* 0x000fe20008000806 */
[----:B------:R-:W-:Y:S01]  /*4210*/  F2FP.F16.F32.PACK_AB R16, R16, R21 ;  /* 0x000000151010723e */ /* 0x000fe200000000ff */
[----:B-1----:R-:W-:-:S02]  /*4220*/  IMAD.IADD R5, R35, 0x1, -R8 ;  /* 0x0000000123057824 */ /* 0x002fc400078e0a08 */
[----:B------:R-:W-:Y:S01]  /*4230*/  FFMA.FTZ R8, R9, R22, -0.16845393180847167969 ;  /* 0xbe2c7f3009087423 */ /* 0x000fe20000010016 */
[C---:B------:R-:W-:Y:S01]  /*4240*/  FFMA.FTZ R7, R4.reuse, R7, -0.24046532809734344482 ;  /* 0xbe763c8b04077423 */ /* 0x040fe20000010007 */
[----:B------:R1:W-:Y:S01]  /*4250*/  STS [R14+UR6+0x480], R24 ;  /* 0x000480180e007988 */ /* 0x0003e20008000806 */
[----:B------:R-:W-:Y:S01]  /*4260*/  FADD R5, R5, -1 ;  /* 0xbf80000005057421 */ /* 0x000fe20000000000 */
[C---:B------:R-:W-:Y:S01]  /*4270*/  FFMA.FTZ R8, R9.reuse, R8, 0.1716887056827545166 ;  /* 0x3e2fcf2a09087423 */ /* 0x040fe20000010008 */
[C---:B------:R-:W-:Y:S01]  /*4280*/  FFMA.FTZ R7, R4.reuse, R7, 0.28857114911079406738 ;  /* 0x3e93bf9904077423 */ /* 0x040fe20000010007 */
[----:B------:R-:W-:Y:S01]  /*4290*/  SHF.R.U32.HI R21, RZ, 0x5, R0 ;  /* 0x00000005ff157819 */ /* 0x000fe20000011600 */
[----:B------:R-:W-:Y:S01]  /*42a0*/  STS [R15+UR6+0x800], R19 ;  /* 0x000800130f007988 */ /* 0x000fe20008000806 */
[----:B------:R-:W-:Y:S01]  /*42b0*/  FFMA.FTZ R8, R9, R8, -0.17900948226451873779 ;  /* 0xbe374e4309087423 */ /* 0x000fe20000010008 */
[C---:B------:R-:W-:Y:S01]  /*42c0*/  FFMA.FTZ R7, R4.reuse, R7, -0.36067417263984680176 ;  /* 0xbeb8aa4904077423 */ /* 0x040fe20000010007 */
[----:B------:R-:W-:Y:S01]  /*42d0*/  SGXT.U32 R21, R21, 0x2 ;  /* 0x000000021515781a */ /* 0x000fe20000000000 */
[----:B------:R0:W-:Y:S01]  /*42e0*/  STS [R15+UR6+0x880], R18 ;  /* 0x000880120f007988 */ /* 0x0001e20008000806 */
[----:B------:R-:W-:Y:S01]  /*42f0*/  FFMA.FTZ R8, R9, R8, 0.20512372255325317383 ;  /* 0x3e520bf409087423 */ /* 0x000fe20000010008 */
[----:B-1----:R-:W-:Y:S01]  /*4300*/  FFMA.FTZ R14, R5, R22, -0.16845393180847167969 ;  /* 0xbe2c7f30050e7423 */ /* 0x002fe20000010016 */
[C---:B------:R-:W-:Y:S01]  /*4310*/  FFMA.FTZ R7, R4.reuse, R7, 0.48089820146560668945 ;  /* 0x3ef6384a04077423 */ /* 0x040fe20000010007 */
[----:B------:R1:W-:Y:S01]  /*4320*/  STS [R17+UR6+0xc00], R16 ;  /* 0x000c001011007988 */ /* 0x0003e20008000806 */
[----:B------:R-:W-:Y:S01]  /*4330*/  FFMA.FTZ R8, R9, R8, -0.24046532809734344482 ;  /* 0xbe763c8b09087423 */ /* 0x000fe20000010008 */
[----:B------:R-:W-:Y:S01]  /*4340*/  FFMA.FTZ R14, R5, R14, 0.1716887056827545166 ;  /* 0x3e2fcf2a050e7423 */ /* 0x000fe2000001000e */
[C---:B------:R-:W-:Y:S01]  /*4350*/  FFMA.FTZ R7, R4.reuse, R7, -0.72134751081466674805 ;  /* 0xbf38aa3b04077423 */ /* 0x040fe20000010007 */
[----:B------:R2:W-:Y:S01]  /*4360*/  STS [R17+UR6+0xc80], R20 ;  /* 0x000c801411007988 */ /* 0x0005e20008000806 */
[----:B------:R-:W-:Y:S01]  /*4370*/  FFMA.FTZ R8, R9, R8, 0.28857114911079406738 ;  /* 0x3e93bf9909087423 */ /* 0x000fe20000010008 */
[----:B------:R-:W-:Y:S01]  /*4380*/  FFMA.FTZ R14, R5, R14, -0.17900948226451873779 ;  /* 0xbe374e43050e7423 */ /* 0x000fe2000001000e */
[----:B------:R-:W-:Y:S01]  /*4390*/  FMUL R7, R4, R7 ;  /* 0x0000000704077220 */ /* 0x000fe20000400000 */
[----:B0-----:R-:W-:-:S02]  /*43a0*/  IMAD R15, R21, R40, RZ ;  /* 0x00000028150f7224 */ /* 0x001fc400078e02ff */
[----:B------:R-:W-:Y:S01]  /*43b0*/  FFMA.FTZ R8, R9, R8, -0.36067417263984680176 ;  /* 0xbeb8aa4909087423 */ /* 0x000fe20000010008 */
[----:B------:R-:W-:Y:S01]  /*43c0*/  FFMA.FTZ R14, R5, R14, 0.20512372255325317383 ;  /* 0x3e520bf4050e7423 */ /* 0x000fe2000001000e */
[----:B-1----:R-:W-:Y:S01]  /*43d0*/  FFMA.FTZ R16, R13, R22, -0.16845393180847167969 ;  /* 0xbe2c7f300d107423 */ /* 0x002fe20000010016 */
[C---:B------:R-:W-:Y:S01]  /*43e0*/  FMUL R7, R4.reuse, R7 ;  /* 0x0000000704077220 */ /* 0x040fe20000400000 */
[----:B------:R-:W-:Y:S01]  /*43f0*/  FFMA.FTZ R8, R9, R8, 0.48089820146560668945 ;  /* 0x3ef6384a09087423 */ /* 0x000fe20000010008 */
[----:B------:R-:W-:Y:S01]  /*4400*/  FFMA.FTZ R14, R5, R14, -0.24046532809734344482 ;  /* 0xbe763c8b050e7423 */ /* 0x000fe2000001000e */
[----:B------:R-:W-:Y:S01]  /*4410*/  FFMA.FTZ R16, R13, R16, 0.1716887056827545166 ;  /* 0x3e2fcf2a0d107423 */ /* 0x000fe20000010010 */
[----:B------:R-:W-:Y:S01]  /*4420*/  BAR.SYNC.DEFER_BLOCKING 0x0 ;  /* 0x0000000000007b1d */ /* 0x000fe20000010000 */
[----:B------:R-:W-:Y:S01]  /*4430*/  FFMA.FTZ R8, R9, R8, -0.72134751081466674805 ;  /* 0xbf38aa3b09087423 */ /* 0x000fe20000010008 */
[----:B------:R-:W-:Y:S01]  /*4440*/  FFMA.FTZ R14, R5, R14, 0.28857114911079406738 ;  /* 0x3e93bf99050e7423 */ /* 0x000fe2000001000e */
[----:B------:R-:W-:Y:S01]  /*4450*/  FFMA.FTZ R16, R13, R16, -0.17900948226451873779 ;  /* 0xbe374e430d107423 */ /* 0x000fe20000010010 */
[----:B------:R-:W-:Y:S01]  /*4460*/  FFMA.FTZ R4, R4, 1.4426950216293334961, R7 ;  /* 0x3fb8aa3b04047823 */ /* 0x000fe20000010007 */
[----:B------:R-:W-:Y:S01]  /*4470*/  FMUL R8, R9, R8 ;  /* 0x0000000809087220 */ /* 0x000fe20000400000 */
[C---:B------:R-:W-:Y:S01]  /*4480*/  LEA R7, R40.reuse, R15, 0x2 ;  /* 0x0000000f28077211 */ /* 0x040fe200078e10ff */
[----:B------:R-:W-:Y:S01]  /*4490*/  FFMA.FTZ R14, R5, R14, -0.36067417263984680176 ;  /* 0xbeb8aa49050e7423 */ /* 0x000fe2000001000e */
[----:B------:R-:W-:Y:S01]  /*44a0*/  FFMA.FTZ R16, R13, R16, 0.20512372255325317383 ;  /* 0x3e520bf40d107423 */ /* 0x000fe20000010010 */
[----:B------:R-:W-:Y:S01]  /*44b0*/  FMUL R8, R9, R8 ;  /* 0x0000000809087220 */ /* 0x000fe20000400000 */
[----:B------:R-:W0:Y:S01]  /*44c0*/  LDCU.64 UR4, c[0x0][0x3e0] ;  /* 0x00007c00ff0477ac */ /* 0x000e220008000a00 */
[----:B------:R-:W-:Y:S01]  /*44d0*/  FFMA.FTZ R14, R5, R14, 0.48089820146560668945 ;  /* 0x3ef6384a050e7423 */ /* 0x000fe2000001000e */
[----:B--2---:R-:W-:-:S02]  /*44e0*/  IMAD R17, R40, 0x4, R7 ;  /* 0x0000000428117824 */ /* 0x004fc400078e0207 */
[----:B------:R-:W-:Y:S01]  /*44f0*/  FFMA.FTZ R9, R9, 1.4426950216293334961, R8 ;  /* 0x3fb8aa3b09097823 */ /* 0x000fe20000010008 */
[----:B------:R-:W-:Y:S01]  /*4500*/  FFMA.FTZ R16, R13, R16, -0.24046532809734344482 ;  /* 0xbe763c8b0d107423 */ /* 0x000fe20000010010 */
[----:B------:R-:W-:Y:S01]  /*4510*/  FFMA.FTZ R14, R5, R14, -0.72134751081466674805 ;  /* 0xbf38aa3b050e7423 */ /* 0x000fe2000001000e */
[----:B------:R-:W-:Y:S01]  /*4520*/  IMAD R18, R40, 0x4, R17 ;  /* 0x0000000428127824 */ /* 0x000fe200078e0211 */
[----:B------:R-:W-:Y:S01]  /*4530*/  ISETP.GE.U32.AND P1, PT, R33, 0x7f800000, PT ;  /* 0x7f8000002100780c */ /* 0x000fe20003f26070 */
[----:B------:R-:W-:Y:S01]  /*4540*/  FFMA.FTZ R16, R13, R16, 0.28857114911079406738 ;  /* 0x3e93bf990d107423 */ /* 0x000fe20000010010 */
[----:B------:R-:W-:Y:S01]  /*4550*/  FADD R36, R10, R9 ;  /* 0x000000090a247221 */ /* 0x000fe20000000000 */
[----:B------:R-:W-:Y:S01]  /*4560*/  FMUL R14, R5, R14 ;  /* 0x0000000e050e7220 */ /* 0x000fe20000400000 */
[----:B------:R-:W1:Y:S01]  /*4570*/  LDC.64 R8, c[0x0][0x398] ;  /* 0x0000e600ff087b82 */ /* 0x000e620000000a00 */
[----:B------:R-:W-:Y:S01]  /*4580*/  IMAD R19, R40, 0x4, R18 ;  /* 0x0000000428137824 */ /* 0x000fe200078e0212 */
[----:B------:R-:W-:Y:S01]  /*4590*/  ISETP.GE.U32.AND P6, PT, R32, 0x7f800000, PT ;  /* 0x7f8000002000780c */ /* 0x000fe20003fc6070 */
[----:B------:R-:W-:Y:S01]  /*45a0*/  FFMA.FTZ R16, R13, R16, -0.36067417263984680176 ;  /* 0xbeb8aa490d107423 */ /* 0x000fe20000010010 */
[----:B------:R-:W-:Y:S01]  /*45b0*/  LOP3.LUT R28, R6, 0x4, RZ, 0x3c, !PT ;  /* 0x00000004061c7812 */ /* 0x000fe200078e3cff */
[----:B------:R-:W-:Y:S01]  /*45c0*/  FMUL R14, R5, R14 ;  /* 0x0000000e050e7220 */ /* 0x000fe20000400000 */
[C---:B------:R-:W-:Y:S01]  /*45d0*/  IMAD R21, R40.reuse, 0x4, R19 ;  /* 0x0000000428157824 */ /* 0x040fe200078e0213 */
[----:B------:R-:W-:Y:S01]  /*45e0*/  ISETP.GE.U32.AND P4, PT, R35, 0x7f800000, PT ;  /* 0x7f8000002300780c */ /* 0x000fe20003f86070 */
[----:B------:R-:W-:Y:S01]  /*45f0*/  FFMA.FTZ R16, R13, R16, 0.48089820146560668945 ;  /* 0x3ef6384a0d107423 */ /* 0x000fe20000010010 */
[----:B------:R-:W2:Y:S01]  /*4600*/  LDS R43, [R6+UR6] ;  /* 0x00000006062b7984 */ /* 0x000ea20008000800 */
[----:B------:R-:W-:Y:S01]  /*4610*/  FFMA.FTZ R5, R5, 1.4426950216293334961, R14 ;  /* 0x3fb8aa3b05057823 */ /* 0x000fe2000001000e */
[----:B------:R-:W-:-:S02]  /*4620*/  IMAD R23, R40, 0x4, R21 ;  /* 0x0000000428177824 */ /* 0x000fc400078e0215 */
[----:B------:R-:W-:Y:S01]  /*4630*/  FADD R3, R3, R4 ;  /* 0x0000000403037221 */ /* 0x000fe20000000000 */
[----:B------:R-:W3:Y:S01]  /*4640*/  LDS R51, [R28+UR6] ;  /* 0x000000061c337984 */ /* 0x000ee20008000800 */
[----:B------:R-:W-:Y:S02]  /*4650*/  @P1 IMAD.MOV.U32 R4, RZ, RZ, 0x7f800000 ;  /* 0x7f800000ff041424 */ /* 0x000fe400078e00ff */
[----:B------:R-:W-:Y:S01]  /*4660*/  FFMA.FTZ R16, R13, R16, -0.72134751081466674805 ;  /* 0xbf38aa3b0d107423 */ /* 0x000fe20000010010 */
[----:B------:R-:W-:Y:S01]  /*4670*/  FADD R37, R12, R5 ;  /* 0x000000050c257221 */ /* 0x000fe20000000000 */
[----:B------:R-:W4:Y:S01]  /*4680*/  LDS R45, [R6+UR6+0x100] ;  /* 0x00010006062d7984 */ /* 0x000f220008000800 */
[----:B------:R-:W-:Y:S01]  /*4690*/  LEA R25, R40, R23, 0x2 ;  /* 0x0000001728197211 */ /* 0x000fe200078e10ff */
[----:B------:R-:W-:Y:S02]  /*46a0*/  @P6 IMAD.MOV.U32 R5, RZ, RZ, 0x7f800000 ;  /* 0x7f800000ff056424 */ /* 0x000fe400078e00ff */
[----:B------:R-:W-:Y:S01]  /*46b0*/  @P1 FFMA.FTZ R3, R33, R4, +INF ;  /* 0x7f80000021031423 */ /* 0x000fe20000010004 */
[----:B------:R-:W5:Y:S01]  /*46c0*/  LDS R53, [R28+UR6+0x100] ;  /* 0x000100061c357984 */ /* 0x000f620008000800 */
[----:B0-----:R-:W-:Y:S01]  /*46d0*/  UIMAD UR4, UR7, UR4, URZ ;  /* 0x00000004070472a4 */ /* 0x001fe2000f8e02ff */
[----:B------:R-:W-:Y:S01]  /*46e0*/  FMUL R16, R13, R16 ;  /* 0x000000100d107220 */ /* 0x000fe20000400000 */
[----:B------:R-:W-:Y:S01]  /*46f0*/  ISETP.GE.U32.AND P5, PT, R44, 0x7f800000, PT ;  /* 0x7f8000002c00780c */ /* 0x000fe20003fa6070 */
[----:B------:R-:W0:Y:S01]  /*4700*/  LDS R47, [R6+UR6+0x200] ;  /* 0x00020006062f7984 */ /* 0x000e220008000800 */
[----:B------:R-:W-:-:S02]  /*4710*/  IMAD R4, R2, UR5, RZ ;  /* 0x0000000502047c24 */ /* 0x000fc4000f8e02ff */
[----:B------:R-:W-:Y:S01]  /*4720*/  @P6 FFMA.FTZ R36, R32, R5, +INF ;  /* 0x7f80000020246423 */ /* 0x000fe20000010005 */
[----:B------:R-:W-:Y:S01]  /*4730*/  @P4 MOV R10, 0x7f800000 ;  /* 0x7f800000000a4802 */ /* 0x000fe20000000f00 */
[----:B------:R-:W0:Y:S01]  /*4740*/  LDS R55, [R28+UR6+0x200] ;  /* 0x000200061c377984 */ /* 0x000e220008000800 */
[----:B------:R-:W-:Y:S01]  /*4750*/  USHF.L.U32 UR8, UR4, 0x1, URZ ;  /* 0x0000000104087899 */ /* 0x000fe200080006ff */
[C---:B------:R-:W-:Y:S01]  /*4760*/  FMUL R16, R13.reuse, R16 ;  /* 0x000000100d107220 */ /* 0x040fe20000400000 */
[----:B------:R-:W-:Y:S01]  /*4770*/  IMAD R26, R40, 0x4, R25 ;  /* 0x00000004281a7824 */ /* 0x000fe200078e0219 */
[----:B------:R-:W0:Y:S01]  /*4780*/  LDS R49, [R6+UR6+0x300] ;  /* 0x0003000606317984 */ /* 0x000e220008000800 */
[----:B------:R-:W-:Y:S01]  /*4790*/  IMAD.SHL.U32 R5, R4, 0x2, RZ ;  /* 0x0000000204057824 */ /* 0x000fe200078e00ff */
[----:B------:R-:W-:Y:S01]  /*47a0*/  UIMAD.WIDE UR4, UR4, 0x2, URZ ;  /* 0x00000002040478a5 */ /* 0x000fe2000f8e02ff */
[----:B------:R-:W-:Y:S01]  /*47b0*/  FFMA.FTZ R16, R13, 1.4426950216293334961, R16 ;  /* 0x3fb8aa3b0d107823 */ /* 0x000fe20000010010 */
[----:B------:R-:W0:Y:S01]  /*47c0*/  LDS R57, [R28+UR6+0x300] ;  /* 0x000300061c397984 */ /* 0x000e220008000800 */
[----:B------:R-:W-:-:S02]  /*47d0*/  IMAD R27, R40, 0x4, R26 ;  /* 0x00000004281b7824 */ /* 0x000fc400078e021a */
[----:B------:R-:W-:Y:S01]  /*47e0*/  @P4 FFMA.FTZ R37, R35, R10, +INF ;  /* 0x7f80000023254423 */ /* 0x000fe2000001000a */
[----:B------:R-:W-:Y:S01]  /*47f0*/  IMAD.HI R4, R4, 0x2, RZ ;  /* 0x0000000204047827 */ /* 0x000fe200078e02ff */
[----:B-1----:R-:W-:-:S03]  /*4800*/  IADD3 R34, P4, P6, R5, UR8, R8 ;  /* 0x0000000805227c10 */ /* 0x002fc6000fe9e008 */
[----:B------:R-:W-:Y:S01]  /*4810*/  FADD R38, R11, R16 ;  /* 0x000000100b267221 */ /* 0x000fe20000000000 */
[----:B------:R-:W-:Y:S01]  /*4820*/  FSETP.NEU.AND P3, PT, R33, RZ, PT ;  /* 0x000000ff2100720b */ /* 0x000fe20003f6d000 */
[----:B------:R-:W-:Y:S01]  /*4830*/  IMAD R29, R40, 0x4, R27 ;  /* 0x00000004281d7824 */ /* 0x000fe200078e021b */
[----:B------:R-:W-:Y:S01]  /*4840*/  IADD3.X R42, PT, PT, R4, UR5, R9, P4, P6 ;  /* 0x00000005042a7c10 */ /* 0x000fe2000a7ec409 */
[----:B------:R-:W-:Y:S01]  /*4850*/  @P5 IMAD.MOV.U32 R11, RZ, RZ, 0x7f800000 ;  /* 0x7f800000ff0b5424 */ /* 0x000fe200078e00ff */
[-C--:B------:R-:W-:Y:S01]  /*4860*/  LEA R4, P4, R15, R34.reuse, 0x1 ;  /* 0x000000220f047211 */ /* 0x080fe200078808ff */
[----:B------:R-:W-:Y:S01]  /*4870*/  IMAD R31, R40, 0x4, R29 ;  /* 0x00000004281f7824 */ /* 0x000fe200078e021d */
[-C--:B------:R-:W-:Y:S01]  /*4880*/  LEA R8, P6, R7, R34.reuse, 0x1 ;  /* 0x0000002207087211 */ /* 0x080fe200078c08ff */
[----:B------:R-:W-:Y:S01]  /*4890*/  @P5 FFMA.FTZ R38, R44, R11, +INF ;  /* 0x7f8000002c265423 */ /* 0x000fe2000001000b */
[----:B------:R-:W-:Y:S01]  /*48a0*/  LEA R10, P5, R17, R34, 0x1 ;  /* 0x00000022110a7211 */ /* 0x000fe200078a08ff */
[----:B------:R-:W-:Y:S01]  /*48b0*/  IMAD R33, R40, 0x4, R31 ;  /* 0x0000000428217824 */ /* 0x000fe200078e021f */
[----:B------:R-:W-:Y:S01]  /*48c0*/  LEA.HI.X.SX32 R5, R15, R42, 0x1, P4 ;  /* 0x0000002a0f057211 */ /* 0x000fe200020f0eff */
[----:B------:R-:W1:Y:S01]  /*48d0*/  LDCU UR4, c[0x0][0x3ec] ;  /* 0x00007d80ff0477ac */ /* 0x000e620008000800 */
[----:B------:R-:W-:-:S02]  /*48e0*/  LEA R12, P4, R18, R34, 0x1 ;  /* 0x00000022120c7211 */ /* 0x000fc400078808ff */
[----:B------:R-:W-:Y:S01]  /*48f0*/  LEA.HI.X.SX32 R9, R7, R42, 0x1, P6 ;  /* 0x0000002a07097211 */ /* 0x000fe200030f0eff */
[----:B--2---:R-:W-:Y:S01]  /*4900*/  STG.E.U16 desc[UR10][R4.64], R43 ;  /* 0x0000002b04007986 */ /* 0x004fe2000c10150a */
[----:B------:R-:W-:Y:S02]  /*4910*/  LEA R14, P6, R19, R34, 0x1 ;  /* 0x00000022130e7211 */ /* 0x000fe400078c08ff */
[----:B------:R-:W-:Y:S01]  /*4920*/  LEA.HI.X.SX32 R11, R17, R42, 0x1, P5 ;  /* 0x0000002a110b7211 */ /* 0x000fe200028f0eff */
[----:B---3--:R2:W-:Y:S01]  /*4930*/  STG.E.U16 desc[UR10][R8.64], R51 ;  /* 0x0000003308007986 */ /* 0x0085e2000c10150a */
[----:B------:R-:W-:Y:S02]  /*4940*/  LEA R16, P5, R21, R34, 0x1 ;  /* 0x0000002215107211 */ /* 0x000fe400078a08ff */
[----:B------:R-:W-:Y:S01]  /*4950*/  LEA.HI.X.SX32 R13, R18, R42, 0x1, P4 ;  /* 0x0000002a120d7211 */ /* 0x000fe200020f0eff */
[----:B----4-:R3:W-:Y:S01]  /*4960*/  STG.E.U16 desc[UR10][R10.64], R45 ;  /* 0x0000002d0a007986 */ /* 0x0107e2000c10150a */
[----:B------:R-:W-:-:S02]  /*4970*/  FSETP.NEU.AND P1, PT, R35, RZ, PT ;  /* 0x000000ff2300720b */ /* 0x000fc40003f2d000 */
[----:B------:R-:W-:Y:S01]  /*4980*/  LEA R18, P4, R23, R34, 0x1 ;  /* 0x0000002217127211 */ /* 0x000fe200078808ff */
[----:B-----5:R4:W-:Y:S01]  /*4990*/  STG.E.U16 desc[UR10][R12.64], R53 ;  /* 0x000000350c007986 */ /* 0x0209e2000c10150a */
[C---:B------:R-:W-:Y:S01]  /*49a0*/  LEA R35, R40.reuse, R33, 0x2 ;  /* 0x0000002128237211 */ /* 0x040fe200078e10ff */
[----:B-1----:R-:W-:Y:S01]  /*49b0*/  UIMAD UR4, UR7, UR4, URZ ;  /* 0x00000004070472a4 */ /* 0x002fe2000f8e02ff */
[----:B------:R-:W-:Y:S01]  /*49c0*/  LEA.HI.X.SX32 R15, R19, R42, 0x1, P6 ;  /* 0x0000002a130f7211 */ /* 0x000fe200030f0eff */
[----:B--2---:R-:W1:Y:S01]  /*49d0*/  LDC.64 R8, c[0x0][0x3a0] ;  /* 0x0000e800ff087b82 */ /* 0x004e620000000a00 */
[----:B------:R-:W-:Y:S01]  /*49e0*/  LEA R20, P6, R25, R34, 0x1 ;  /* 0x0000002219147211 */ /* 0x000fe200078c08ff */
[----:B------:R-:W-:Y:S01]  /*49f0*/  IMAD R39, R40, 0x4, R35 ;  /* 0x0000000428277824 */ /* 0x000fe200078e0223 */
[----:B------:R-:W-:Y:S01]  /*4a00*/  LEA.HI.X.SX32 R17, R21, R42, 0x1, P5 ;  /* 0x0000002a15117211 */ /* 0x000fe200028f0eff */
[----:B0-----:R0:W-:Y:S01]  /*4a10*/  STG.E.U16 desc[UR10][R14.64], R47 ;  /* 0x0000002f0e007986 */ /* 0x0011e2000c10150a */
[----:B------:R-:W-:Y:S01]  /*4a20*/  LEA R22, P5, R26, R34, 0x1 ;  /* 0x000000221a167211 */ /* 0x000fe200078a08ff */
[----:B------:R-:W-:Y:S01]  /*4a30*/  IMAD R40, R40, 0x4, R39 ;  /* 0x0000000428287824 */ /* 0x000fe200078e0227 */
[----:B------:R-:W-:Y:S01]  /*4a40*/  LEA.HI.X.SX32 R19, R23, R42, 0x1, P4 ;  /* 0x0000002a17137211 */ /* 0x000fe200020f0eff */
[----:B------:R2:W-:Y:S01]  /*4a50*/  STG.E.U16 desc[UR10][R16.64], R55 ;  /* 0x0000003710007986 */ /* 0x0005e2000c10150a */
[----:B------:R-:W-:Y:S01]  /*4a60*/  LEA R24, P4, R27, R34, 0x1 ;  /* 0x000000221b187211 */ /* 0x000fe200078808ff */
[----:B------:R-:W-:Y:S01]  /*4a70*/  USHF.L.U32 UR7, UR4, 0x2, URZ ;  /* 0x0000000204077899 */ /* 0x000fe200080006ff */
[----:B------:R-:W-:Y:S01]  /*4a80*/  LEA.HI.X.SX32 R21, R25, R42, 0x1, P6 ;  /* 0x0000002a19157211 */ /* 0x000fe200030f0eff */
[----:B------:R-:W-:Y:S01]  /*4a90*/  STG.E.U16 desc[UR10][R18.64], R49 ;  /* 0x0000003112007986 */ /* 0x000fe2000c10150a */
[----:B------:R-:W-:Y:S01]  /*4aa0*/  LEA R6, P6, R29, R34, 0x1 ;  /* 0x000000221d067211 */ /* 0x000fe200078c08ff */
[----:B------:R-:W-:Y:S01]  /*4ab0*/  UIMAD.WIDE UR4, UR4, 0x4, URZ ;  /* 0x00000004040478a5 */ /* 0x000fe2000f8e02ff */
[----:B------:R-:W-:Y:S01]  /*4ac0*/  LEA.HI.X.SX32 R23, R26, R42, 0x1, P5 ;  /* 0x0000002a1a177211 */ /* 0x000fe200028f0eff */
[----:B------:R-:W-:Y:S01]  /*4ad0*/  STG.E.U16 desc[UR10][R20.64], R57 ;  /* 0x0000003914007986 */ /* 0x000fe2000c10150a */
[----:B------:R-:W-:-:S02]  /*4ae0*/  LEA R26, P5, R31, R34, 0x1 ;  /* 0x000000221f1a7211 */ /* 0x000fc400078a08ff */
[----:B------:R-:W-:Y:S02]  /*4af0*/  LEA.HI.X.SX32 R25, R27, R42, 0x1, P4 ;  /* 0x0000002a1b197211 */ /* 0x000fe400020f0eff */
[----:B------:R-:W-:Y:S02]  /*4b00*/  LEA R28, P4, R33, R34, 0x1 ;  /* 0x00000022211c7211 */ /* 0x000fe400078808ff */
[----:B------:R-:W-:Y:S02]  /*4b10*/  LEA.HI.X.SX32 R7, R29, R42, 0x1, P6 ;  /* 0x0000002a1d077211 */ /* 0x000fe400030f0eff */
[----:B---3--:R-:W-:Y:S02]  /*4b20*/  PRMT R11, R43, 0x7632, R11 ;  /* 0x000076322b0b7816 */ /* 0x008fe4000000000b */
[----:B------:R-:W-:Y:S02]  /*4b30*/  FSETP.NEU.AND P2, PT, R32, RZ, PT ;  /* 0x000000ff2000720b */ /* 0x000fe40003f4d000 */
[----:B------:R-:W-:Y:S01]  /*4b40*/  LEA R30, P6, R35, R34, 0x1 ;  /* 0x00000022231e7211 */ /* 0x000fe200078c08ff */
[----:B------:R-:W-:Y:S01]  /*4b50*/  STG.E.U16 desc[UR10][R22.64], R11 ;  /* 0x0000000b16007986 */ /* 0x000fe2000c10150a */
[----:B------:R-:W-:-:S02]  /*4b60*/  LEA.HI.X.SX32 R27, R31, R42, 0x1, P5 ;  /* 0x0000002a1f1b7211 */ /* 0x000fc400028f0eff */
[----:B------:R-:W-:Y:S02]  /*4b70*/  PRMT R5, R51, 0x7632, R5 ;  /* 0x0000763233057816 */ /* 0x000fe40000000005 */
[----:B------:R-:W-:Y:S02]  /*4b80*/  LEA R32, P5, R39, R34, 0x1 ;  /* 0x0000002227207211 */ /* 0x000fe400078a08ff */
[----:B------:R-:W-:Y:S01]  /*4b90*/  LEA.HI.X.SX32 R29, R33, R42, 0x1, P4 ;  /* 0x0000002a211d7211 */ /* 0x000fe200020f0eff */
[----:B------:R3:W-:Y:S01]  /*4ba0*/  STG.E.U16 desc[UR10][R24.64], R5 ;  /* 0x0000000518007986 */ /* 0x0007e2000c10150a */
[----:B----4-:R-:W-:Y:S02]  /*4bb0*/  PRMT R13, R45, 0x7632, R13 ;  /* 0x000076322d0d7816 */ /* 0x010fe4000000000d */
[----:B------:R-:W-:Y:S02]  /*4bc0*/  LEA R34, P4, R40, R34, 0x1 ;  /* 0x0000002228227211 */ /* 0x000fe400078808ff */
[----:B------:R-:W-:Y:S01]  /*4bd0*/  PRMT R10, R53, 0x7632, R10 ;  /* 0x00007632350a7816 */ /* 0x000fe2000000000a */
[----:B------:R-:W-:Y:S01]  /*4be0*/  STG.E.U16 desc[UR10][R6.64], R13 ;  /* 0x0000000d06007986 */ /* 0x000fe2000c10150a */
[----:B0-----:R-:W-:-:S02]  /*4bf0*/  PRMT R14, R47, 0x7632, R14 ;  /* 0x000076322f0e7816 */ /* 0x001fc4000000000e */
[-C--:B------:R-:W-:Y:S01]  /*4c00*/  LEA.HI.X.SX32 R31, R35, R42.reuse, 0x1, P6 ;  /* 0x0000002a231f7211 */ /* 0x080fe200030f0eff */
[----:B------:R0:W-:Y:S01]  /*4c10*/  STG.E.U16 desc[UR10][R26.64], R10 ;  /* 0x0000000a1a007986 */ /* 0x0001e2000c10150a */
[----:B------:R-:W-:Y:S02]  /*4c20*/  PRMT R15, R55, 0x7632, R15 ;  /* 0x00007632370f7816 */ /* 0x000fe4000000000f */
[-C--:B------:R-:W-:Y:S01]  /*4c30*/  LEA.HI.X.SX32 R33, R39, R42.reuse, 0x1, P5 ;  /* 0x0000002a27217211 */ /* 0x080fe200028f0eff */
[----:B------:R4:W-:Y:S01]  /*4c40*/  STG.E.U16 desc[UR10][R28.64], R14 ;  /* 0x0000000e1c007986 */ /* 0x0009e2000c10150a */
[----:B--2---:R-:W-:Y:S02]  /*4c50*/  PRMT R16, R49, 0x7632, R16 ;  /* 0x0000763231107816 */ /* 0x004fe40000000010 */
[----:B------:R-:W-:Y:S01]  /*4c60*/  LEA.HI.X.SX32 R35, R40, R42, 0x1, P4 ;  /* 0x0000002a28237211 */ /* 0x000fe200020f0eff */
[----:B------:R4:W-:Y:S01]  /*4c70*/  STG.E.U16 desc[UR10][R30.64], R15 ;  /* 0x0000000f1e007986 */ /* 0x0009e2000c10150a */
[----:B------:R-:W-:-:S02]  /*4c80*/  PRMT R17, R57, 0x7632, R17 ;  /* 0x0000763239117816 */ /* 0x000fc40000000011 */
[----:B------:R-:W-:Y:S01]  /*4c90*/  FSETP.NEU.AND P6, PT, R44, RZ, PT ;  /* 0x000000ff2c00720b */ /* 0x000fe20003fcd000 */
[----:B------:R4:W-:Y:S01]  /*4ca0*/  STG.E.U16 desc[UR10][R32.64], R16 ;  /* 0x0000001020007986 */ /* 0x0009e2000c10150a */
[----:B------:R-:W-:Y:S02]  /*4cb0*/  FSEL R4, R3, -INF , P3 ;  /* 0xff80000003047808 */ /* 0x000fe40001800000 */
[----:B------:R-:W-:Y:S01]  /*4cc0*/  FSEL R3, R36, -INF , P2 ;  /* 0xff80000024037808 */ /* 0x000fe20001000000 */
[----:B------:R4:W-:Y:S01]  /*4cd0*/  STG.E.U16 desc[UR10][R34.64], R17 ;  /* 0x0000001122007986 */ /* 0x0009e2000c10150a */
[----:B------:R-:W-:Y:S01]  /*4ce0*/  FSEL R37, R37, -INF , P1 ;  /* 0xff80000025257808 */ /* 0x000fe20000800000 */
[----:B------:R-:W-:Y:S01]  /*4cf0*/  FFMA R4, R4, 0.69314718246459960938, R127 ;  /* 0x3f31721804047823 */ /* 0x000fe2000000007f */
[----:B------:R-:W-:Y:S01]  /*4d00*/  FSEL R38, R38, -INF , P6 ;  /* 0xff80000026267808 */ /* 0x000fe20003000000 */
[----:B---3--:R-:W-:Y:S01]  /*4d10*/  FFMA R5, R3, 0.69314718246459960938, R126 ;  /* 0x3f31721803057823 */ /* 0x008fe2000000007e */
[----:B0-----:R-:W-:Y:S01]  /*4d20*/  LOP3.LUT R10, R0, 0x1c, RZ, 0xc0, !PT ;  /* 0x0000001c000a7812 */ /* 0x001fe200078ec0ff */
[----:B------:R-:W-:Y:S01]  /*4d30*/  FFMA R6, R37, 0.69314718246459960938, R124 ;  /* 0x3f31721825067823 */ /* 0x000fe2000000007c */
[----:B------:R-:W-:-:S02]  /*4d40*/  IMAD.SHL.U32 R3, R2, 0x4, RZ ;  /* 0x0000000402037824 */ /* 0x000fc400078e00ff */
[----:B------:R-:W-:Y:S01]  /*4d50*/  FFMA R7, R38, 0.69314718246459960938, R125 ;  /* 0x3f31721826077823 */ /* 0x000fe2000000007d */
[----:B------:R-:W-:Y:S01]  /*4d60*/  LEA R10, R10, UR6, 0x2 ;  /* 0x000000060a0a7c11 */ /* 0x000fe2000f8e10ff */
[----:B------:R-:W-:Y:S01]  /*4d70*/  BAR.SYNC.DEFER_BLOCKING 0x0 ;  /* 0x0000000000007b1d */ /* 0x000fe20000010000 */
[----:B------:R-:W-:Y:S01]  /*4d80*/  IMAD.HI R0, R2, 0x4, RZ ;  /* 0x0000000402007827 */ /* 0x000fe200078e02ff */
[----:B-1----:R-:W-:-:S04]  /*4d90*/  IADD3 R2, P1, P2, R3, UR7, R8 ;  /* 0x0000000703027c10 */ /* 0x002fc8000fa3e008 */
[----:B------:R-:W-:Y:S01]  /*4da0*/  IADD3.X R3, PT, PT, R0, UR5, R9, P1, P2 ;  /* 0x0000000500037c10 */ /* 0x000fe20008fe4409 */
[----:B------:R4:W-:Y:S01]  /*4db0*/  STS.128 [R10], R4 ;  /* 0x000000040a007388 */ /* 0x0009e20000000c00 */
[----:B------:R-:W-:Y:S06]  /*4dc0*/  BAR.SYNC.DEFER_BLOCKING 0x0 ;  /* 0x0000000000007b1d */ /* 0x000fec0000010000 */
[----:B------:R-:W-:Y:S05]  /*4dd0*/  @P0 EXIT ;  /* 0x000000000000094d */ /* 0x000fea0003800000 */
[----:B------:R-:W0:Y:S04]  /*4de0*/  LDS R41, [R41] ;  /* 0x0000000029297984 */ /* 0x000e280000000800 */
[----:B0-----:R-:W-:Y:S01]  /*4df0*/  STG.E desc[UR10][R2.64], R41 ;  /* 0x0000002902007986 */ /* 0x001fe2000c10190a */
[----:B------:R-:W-:Y:S05]  /*4e00*/  EXIT ;  /* 0x000000000000794d */ /* 0x000fea0003800000 */
.L_x_2:
[----:B------:R-:W-:-:S00]  /*4e10*/  BRA `(.L_x_2) ;  /* 0xfffffffc00fc7947 */ /* 0x000fc0000383ffff */
[----:B------:R-:W-:-:S00]  /*4e20*/  NOP ;  /* 0x0000000000007918 */ /* 0x000fc00000000000 */
        /* <DEDUP_REMOVED lines=13> */
.L_x_3:


//--------------------- .nv.global.init           --------------------------
	.section	.nv.global.init,"aw",@progbits
.nv.global.init:
	.type		_$_str,@object
	.size		_$_str,(.L_0 - _$_str)
_$_str:
        /*0000*/ 	.byte	0x5f, 0x5f, 0x43, 0x55, 0x44, 0x41, 0x5f, 0x46, 0x54, 0x5a, 0x00
.L_0:


//--------------------- .nv.shared.attn_fwd       --------------------------
	.section	.nv.shared.attn_fwd,"aw",@nobits
	.sectionflags	@""
	.align	16
	.zero		1024


//--------------------- .nv.shared.reserved.0     --------------------------
	.section	.nv.shared.reserved.0,"aw",@nobits
	.weak		__nv_reservedSMEM_offset_0_alias
	.size		__nv_reservedSMEM_offset_0_alias, 0, 64
	.other		__nv_reservedSMEM_offset_0_alias,@"STO_CUDA_RESERVED_SHARED STV_DEFAULT"
__nv_reservedSMEM_offset_0_alias:
	.zero		0
	.zero		64


//--------------------- .nv.constant0.attn_fwd    --------------------------
	.section	.nv.constant0.attn_fwd,"a",@progbits
	.sectionflags	@""
	.align	4
.nv.constant0.attn_fwd:
	.zero		1032


//--------------------- SYMBOLS --------------------------

	.type		.nv.reservedSmem.offset0,@object
	.size		.nv.reservedSmem.offset0,0x4
	.type		.nv.reservedSmem.cap,@object
	.size		.nv.reservedSmem.cap,0x4
